//
// Generated by NVIDIA NVVM Compiler
//
// Compiler Build ID: CL-36424714
// Cuda compilation tools, release 13.0, V13.0.88
// Based on NVVM 20.0.0
//

.version 9.0
.target sm_100
.address_size 64

	// .globl	_Z20vectorized_layernormPfS_ii

.visible .entry _Z20vectorized_layernormPfS_ii(
	.param .u64 .ptr .align 1 _Z20vectorized_layernormPfS_ii_param_0,
	.param .u64 .ptr .align 1 _Z20vectorized_layernormPfS_ii_param_1,
	.param .u32 _Z20vectorized_layernormPfS_ii_param_2,
	.param .u32 _Z20vectorized_layernormPfS_ii_param_3
)
{
	.reg .pred 	%p<26>;
	.reg .b32 	%r<114>;
	.reg .b32 	%f<180>;
	.reg .b64 	%rd<50>;
	.reg .b64 	%fd<3>;

	ld.param.u64 	%rd14, [_Z20vectorized_layernormPfS_ii_param_0];
	ld.param.u64 	%rd15, [_Z20vectorized_layernormPfS_ii_param_1];
	ld.param.u32 	%r49, [_Z20vectorized_layernormPfS_ii_param_2];
	ld.param.u32 	%r48, [_Z20vectorized_layernormPfS_ii_param_3];
	mov.u32 	%r1, %ctaid.x;
	mov.u32 	%r2, %tid.x;
	setp.ge.s32 	%p1, %r1, %r49;
	@%p1 bra 	$L__BB0_18;
	cvta.to.global.u64 	%rd1, %rd14;
	cvta.to.global.u64 	%rd2, %rd15;
	mul.lo.s32 	%r3, %r48, %r1;
	cvt.s64.s32 	%rd3, %r3;
	mul.wide.s32 	%rd16, %r3, 4;
	add.s64 	%rd4, %rd1, %rd16;
	shr.s32 	%r50, %r48, 31;
	shr.u32 	%r51, %r50, 30;
	add.s32 	%r52, %r48, %r51;
	shr.s32 	%r4, %r52, 2;
	setp.ge.s32 	%p2, %r2, %r4;
	mov.f32 	%f178, 0f00000000;
	mov.f32 	%f179, %f178;
	@%p2 bra 	$L__BB0_8;
	mov.u32 	%r5, %ntid.x;
	add.s32 	%r53, %r2, %r5;
	max.u32 	%r54, %r4, %r53;
	setp.lt.u32 	%p3, %r53, %r4;
	selp.u32 	%r55, 1, 0, %p3;
	add.s32 	%r56, %r53, %r55;
	sub.s32 	%r57, %r54, %r56;
	div.u32 	%r58, %r57, %r5;
	add.s32 	%r6, %r58, %r55;
	and.b32  	%r59, %r6, 3;
	setp.eq.s32 	%p4, %r59, 3;
	mov.f32 	%f179, 0f00000000;
	mov.u32 	%r102, %r2;
	mov.f32 	%f178, %f179;
	@%p4 bra 	$L__BB0_5;
	mul.wide.u32 	%rd17, %r2, 16;
	add.s64 	%rd19, %rd17, %rd16;
	add.s64 	%rd48, %rd1, %rd19;
	mul.wide.u32 	%rd6, %r5, 16;
	add.s32 	%r60, %r6, 1;
	and.b32  	%r61, %r60, 3;
	neg.s32 	%r100, %r61;
	mov.f32 	%f179, 0f00000000;
	mov.u32 	%r102, %r2;
$L__BB0_4:
	.pragma "nounroll";
	ld.global.v4.f32 	{%f21, %f22, %f23, %f24}, [%rd48];
	add.f32 	%f25, %f21, %f22;
	add.f32 	%f26, %f25, %f23;
	add.f32 	%f27, %f26, %f24;
	add.f32 	%f178, %f178, %f27;
	mul.f32 	%f28, %f22, %f22;
	fma.rn.f32 	%f29, %f21, %f21, %f28;
	fma.rn.f32 	%f30, %f23, %f23, %f29;
	fma.rn.f32 	%f31, %f24, %f24, %f30;
	add.f32 	%f179, %f179, %f31;
	add.s32 	%r102, %r102, %r5;
	add.s64 	%rd48, %rd48, %rd6;
	add.s32 	%r100, %r100, 1;
	setp.ne.s32 	%p5, %r100, 0;
	@%p5 bra 	$L__BB0_4;
$L__BB0_5:
	setp.lt.u32 	%p6, %r6, 3;
	@%p6 bra 	$L__BB0_8;
	shl.b32 	%r62, %r5, 1;
	add.s32 	%r105, %r102, %r62;
	shl.b32 	%r14, %r5, 2;
	mad.lo.s32 	%r104, %r5, 3, %r102;
	add.s32 	%r103, %r5, %r102;
$L__BB0_7:
	mul.wide.u32 	%rd20, %r102, 16;
	add.s64 	%rd21, %rd4, %rd20;
	ld.global.v4.f32 	{%f32, %f33, %f34, %f35}, [%rd21];
	add.f32 	%f36, %f32, %f33;
	add.f32 	%f37, %f36, %f34;
	add.f32 	%f38, %f37, %f35;
	add.f32 	%f39, %f178, %f38;
	mul.f32 	%f40, %f33, %f33;
	fma.rn.f32 	%f41, %f32, %f32, %f40;
	fma.rn.f32 	%f42, %f34, %f34, %f41;
	fma.rn.f32 	%f43, %f35, %f35, %f42;
	add.f32 	%f44, %f179, %f43;
	add.s32 	%r63, %r102, %r5;
	mul.wide.u32 	%rd22, %r103, 16;
	add.s64 	%rd23, %rd4, %rd22;
	ld.global.v4.f32 	{%f45, %f46, %f47, %f48}, [%rd23];
	add.f32 	%f49, %f45, %f46;
	add.f32 	%f50, %f49, %f47;
	add.f32 	%f51, %f50, %f48;
	add.f32 	%f52, %f39, %f51;
	mul.f32 	%f53, %f46, %f46;
	fma.rn.f32 	%f54, %f45, %f45, %f53;
	fma.rn.f32 	%f55, %f47, %f47, %f54;
	fma.rn.f32 	%f56, %f48, %f48, %f55;
	add.f32 	%f57, %f44, %f56;
	add.s32 	%r64, %r63, %r5;
	mul.wide.u32 	%rd24, %r105, 16;
	add.s64 	%rd25, %rd4, %rd24;
	ld.global.v4.f32 	{%f58, %f59, %f60, %f61}, [%rd25];
	add.f32 	%f62, %f58, %f59;
	add.f32 	%f63, %f62, %f60;
	add.f32 	%f64, %f63, %f61;
	add.f32 	%f65, %f52, %f64;
	mul.f32 	%f66, %f59, %f59;
	fma.rn.f32 	%f67, %f58, %f58, %f66;
	fma.rn.f32 	%f68, %f60, %f60, %f67;
	fma.rn.f32 	%f69, %f61, %f61, %f68;
	add.f32 	%f70, %f57, %f69;
	add.s32 	%r65, %r64, %r5;
	mul.wide.u32 	%rd26, %r104, 16;
	add.s64 	%rd27, %rd4, %rd26;
	ld.global.v4.f32 	{%f71, %f72, %f73, %f74}, [%rd27];
	add.f32 	%f75, %f71, %f72;
	add.f32 	%f76, %f75, %f73;
	add.f32 	%f77, %f76, %f74;
	add.f32 	%f178, %f65, %f77;
	mul.f32 	%f78, %f72, %f72;
	fma.rn.f32 	%f79, %f71, %f71, %f78;
	fma.rn.f32 	%f80, %f73, %f73, %f79;
	fma.rn.f32 	%f81, %f74, %f74, %f80;
	add.f32 	%f179, %f70, %f81;
	add.s32 	%r102, %r65, %r5;
	add.s32 	%r105, %r105, %r14;
	add.s32 	%r104, %r104, %r14;
	add.s32 	%r103, %r103, %r14;
	setp.lt.s32 	%p7, %r102, %r4;
	@%p7 bra 	$L__BB0_7;
$L__BB0_8:
	shl.b64 	%rd28, %rd3, 2;
	add.s64 	%rd9, %rd2, %rd28;
	setp.ge.s32 	%p8, %r2, %r4;
	mov.b32 	%r66, %f178;
	shfl.sync.down.b32	%r67|%p9, %r66, 16, 31, -1;
	mov.b32 	%f82, %r67;
	add.f32 	%f83, %f178, %f82;
	mov.b32 	%r68, %f179;
	shfl.sync.down.b32	%r69|%p10, %r68, 16, 31, -1;
	mov.b32 	%f84, %r69;
	add.f32 	%f85, %f179, %f84;
	mov.b32 	%r70, %f83;
	shfl.sync.down.b32	%r71|%p11, %r70, 8, 31, -1;
	mov.b32 	%f86, %r71;
	add.f32 	%f87, %f83, %f86;
	mov.b32 	%r72, %f85;
	shfl.sync.down.b32	%r73|%p12, %r72, 8, 31, -1;
	mov.b32 	%f88, %r73;
	add.f32 	%f89, %f85, %f88;
	mov.b32 	%r74, %f87;
	shfl.sync.down.b32	%r75|%p13, %r74, 4, 31, -1;
	mov.b32 	%f90, %r75;
	add.f32 	%f91, %f87, %f90;
	mov.b32 	%r76, %f89;
	shfl.sync.down.b32	%r77|%p14, %r76, 4, 31, -1;
	mov.b32 	%f92, %r77;
	add.f32 	%f93, %f89, %f92;
	mov.b32 	%r78, %f91;
	shfl.sync.down.b32	%r79|%p15, %r78, 2, 31, -1;
	mov.b32 	%f94, %r79;
	add.f32 	%f95, %f91, %f94;
	mov.b32 	%r80, %f93;
	shfl.sync.down.b32	%r81|%p16, %r80, 2, 31, -1;
	mov.b32 	%f96, %r81;
	add.f32 	%f97, %f93, %f96;
	mov.b32 	%r82, %f95;
	shfl.sync.down.b32	%r83|%p17, %r82, 1, 31, -1;
	mov.b32 	%f98, %r83;
	add.f32 	%f99, %f95, %f98;
	mov.b32 	%r84, %f97;
	shfl.sync.down.b32	%r85|%p18, %r84, 1, 31, -1;
	mov.b32 	%f100, %r85;
	add.f32 	%f101, %f97, %f100;
	cvt.rn.f32.s32 	%f102, %r48;
	div.rn.f32 	%f15, %f99, %f102;
	div.rn.f32 	%f103, %f101, %f102;
	mul.f32 	%f104, %f15, %f15;
	sub.f32 	%f105, %f103, %f104;
	cvt.f64.f32 	%fd1, %f105;
	add.f64 	%fd2, %fd1, 0d3EB0C6F7A0B5ED8D;
	cvt.rn.f32.f64 	%f106, %fd2;
	rsqrt.approx.f32 	%f16, %f106;
	@%p8 bra 	$L__BB0_15;
	mov.u32 	%r25, %ntid.x;
	add.s32 	%r86, %r2, %r25;
	max.u32 	%r87, %r4, %r86;
	setp.lt.u32 	%p19, %r86, %r4;
	selp.u32 	%r88, 1, 0, %p19;
	add.s32 	%r89, %r86, %r88;
	sub.s32 	%r90, %r87, %r89;
	div.u32 	%r91, %r90, %r25;
	add.s32 	%r26, %r91, %r88;
	and.b32  	%r92, %r26, 3;
	setp.eq.s32 	%p20, %r92, 3;
	mov.u32 	%r112, %r2;
	@%p20 bra 	$L__BB0_12;
	add.s32 	%r93, %r26, 1;
	and.b32  	%r94, %r93, 3;
	mul.wide.u32 	%rd29, %r2, 16;
	mul.wide.s32 	%rd30, %r3, 4;
	add.s64 	%rd49, %rd29, %rd30;
	mul.wide.u32 	%rd11, %r25, 16;
	neg.s32 	%r107, %r94;
	mad.lo.s32 	%r112, %r25, %r94, %r2;
$L__BB0_11:
	.pragma "nounroll";
	add.s64 	%rd31, %rd1, %rd49;
	ld.global.v4.f32 	{%f107, %f108, %f109, %f110}, [%rd31];
	sub.f32 	%f111, %f107, %f15;
	mul.f32 	%f112, %f16, %f111;
	sub.f32 	%f113, %f108, %f15;
	mul.f32 	%f114, %f16, %f113;
	sub.f32 	%f115, %f109, %f15;
	mul.f32 	%f116, %f16, %f115;
	sub.f32 	%f117, %f110, %f15;
	mul.f32 	%f118, %f16, %f117;
	add.s64 	%rd32, %rd2, %rd49;
	st.global.v4.f32 	[%rd32], {%f112, %f114, %f116, %f118};
	add.s64 	%rd49, %rd49, %rd11;
	add.s32 	%r107, %r107, 1;
	setp.ne.s32 	%p21, %r107, 0;
	@%p21 bra 	$L__BB0_11;
$L__BB0_12:
	setp.lt.u32 	%p22, %r26, 3;
	@%p22 bra 	$L__BB0_15;
	shl.b32 	%r95, %r25, 1;
	add.s32 	%r111, %r112, %r95;
	shl.b32 	%r33, %r25, 2;
	mad.lo.s32 	%r110, %r25, 3, %r112;
	add.s32 	%r109, %r25, %r112;
$L__BB0_14:
	mul.wide.u32 	%rd33, %r112, 16;
	add.s64 	%rd34, %rd4, %rd33;
	ld.global.v4.f32 	{%f119, %f120, %f121, %f122}, [%rd34];
	sub.f32 	%f123, %f119, %f15;
	mul.f32 	%f124, %f16, %f123;
	sub.f32 	%f125, %f120, %f15;
	mul.f32 	%f126, %f16, %f125;
	sub.f32 	%f127, %f121, %f15;
	mul.f32 	%f128, %f16, %f127;
	sub.f32 	%f129, %f122, %f15;
	mul.f32 	%f130, %f16, %f129;
	add.s64 	%rd35, %rd9, %rd33;
	st.global.v4.f32 	[%rd35], {%f124, %f126, %f128, %f130};
	add.s32 	%r96, %r112, %r25;
	mul.wide.u32 	%rd36, %r109, 16;
	add.s64 	%rd37, %rd4, %rd36;
	ld.global.v4.f32 	{%f131, %f132, %f133, %f134}, [%rd37];
	sub.f32 	%f135, %f131, %f15;
	mul.f32 	%f136, %f16, %f135;
	sub.f32 	%f137, %f132, %f15;
	mul.f32 	%f138, %f16, %f137;
	sub.f32 	%f139, %f133, %f15;
	mul.f32 	%f140, %f16, %f139;
	sub.f32 	%f141, %f134, %f15;
	mul.f32 	%f142, %f16, %f141;
	add.s64 	%rd38, %rd9, %rd36;
	st.global.v4.f32 	[%rd38], {%f136, %f138, %f140, %f142};
	add.s32 	%r97, %r96, %r25;
	mul.wide.u32 	%rd39, %r111, 16;
	add.s64 	%rd40, %rd4, %rd39;
	ld.global.v4.f32 	{%f143, %f144, %f145, %f146}, [%rd40];
	sub.f32 	%f147, %f143, %f15;
	mul.f32 	%f148, %f16, %f147;
	sub.f32 	%f149, %f144, %f15;
	mul.f32 	%f150, %f16, %f149;
	sub.f32 	%f151, %f145, %f15;
	mul.f32 	%f152, %f16, %f151;
	sub.f32 	%f153, %f146, %f15;
	mul.f32 	%f154, %f16, %f153;
	add.s64 	%rd41, %rd9, %rd39;
	st.global.v4.f32 	[%rd41], {%f148, %f150, %f152, %f154};
	add.s32 	%r98, %r97, %r25;
	mul.wide.u32 	%rd42, %r110, 16;
	add.s64 	%rd43, %rd4, %rd42;
	ld.global.v4.f32 	{%f155, %f156, %f157, %f158}, [%rd43];
	sub.f32 	%f159, %f155, %f15;
	mul.f32 	%f160, %f16, %f159;
	sub.f32 	%f161, %f156, %f15;
	mul.f32 	%f162, %f16, %f161;
	sub.f32 	%f163, %f157, %f15;
	mul.f32 	%f164, %f16, %f163;
	sub.f32 	%f165, %f158, %f15;
	mul.f32 	%f166, %f16, %f165;
	add.s64 	%rd44, %rd9, %rd42;
	st.global.v4.f32 	[%rd44], {%f160, %f162, %f164, %f166};
	add.s32 	%r112, %r98, %r25;
	add.s32 	%r111, %r111, %r33;
	add.s32 	%r110, %r110, %r33;
	add.s32 	%r109, %r109, %r33;
	setp.lt.s32 	%p23, %r112, %r4;
	@%p23 bra 	$L__BB0_14;
$L__BB0_15:
	shl.b32 	%r99, %r4, 2;
	add.s32 	%r113, %r99, %r2;
	setp.ge.s32 	%p24, %r113, %r48;
	@%p24 bra 	$L__BB0_18;
	mov.u32 	%r45, %ntid.x;
$L__BB0_17:
	mul.wide.s32 	%rd45, %r113, 4;
	add.s64 	%rd46, %rd4, %rd45;
	ld.global.f32 	%f167, [%rd46];
	sub.f32 	%f168, %f167, %f15;
	mul.f32 	%f169, %f16, %f168;
	add.s64 	%rd47, %rd9, %rd45;
	st.global.f32 	[%rd47], %f169;
	add.s32 	%r113, %r113, %r45;
	setp.lt.s32 	%p25, %r113, %r48;
	@%p25 bra 	$L__BB0_17;
$L__BB0_18:
	ret;

}


// ===== COMPILED SASS (sm_100) =====

	.target	sm_100

	.elftype	@"ET_EXEC"


//--------------------- .note.nv.tkinfo           --------------------------
	.section	.note.nv.tkinfo,"",@"SHT_NOTE"
	.sectionflags	@"SHF_NOTE_NV_TKINFO"
	.tkinfo
        /*0018*/ 	.word	0x00000002
        /*0030*/ 	.string	""
        /*0030*/ 	.string	"ptxas"
        /*0030*/ 	.string	"Cuda compilation tools, release 13.0, V13.0.88"
        /*0030*/ 	.string	"Build cuda_13.0.r13.0/compiler.36424714_0"
        /*0030*/ 	.string	"-arch sm_100 -m 64 "



//--------------------- .note.nv.cuinfo           --------------------------
	.section	.note.nv.cuinfo,"",@"SHT_NOTE"
	.sectionflags	@"SHF_NOTE_NV_CUINFO"
        /*0018*/ 	.short	0x0002
        /*001a*/ 	.short	0x0064
        /*001c*/ 	.short	0x0082
	.zero		2


//--------------------- .nv.info                  --------------------------
	.section	.nv.info,"",@"SHT_CUDA_INFO"
	.align	4


	//----- nvinfo : EIATTR_REGCOUNT
	.align		4
        /*0000*/ 	.byte	0x04, 0x2f
        /*0002*/ 	.short	(.L_1 - .L_0)
	.align		4
.L_0:
        /*0004*/ 	.word	index@(_Z20vectorized_layernormPfS_ii)
        /*0008*/ 	.word	0x00000021


	//----- nvinfo : EIATTR_FRAME_SIZE
	.align		4
.L_1:
        /*000c*/ 	.byte	0x04, 0x11
        /*000e*/ 	.short	(.L_3 - .L_2)
	.align		4
.L_2:
        /*0010*/ 	.word	index@($__internal_0_$__cuda_sm3x_div_rn_noftz_f32_slowpath)
        /*0014*/ 	.word	0x00000000


	//----- nvinfo : EIATTR_FRAME_SIZE
	.align		4
.L_3:
        /*0018*/ 	.byte	0x04, 0x11
        /*001a*/ 	.short	(.L_5 - .L_4)
	.align		4
.L_4:
        /*001c*/ 	.word	index@(_Z20vectorized_layernormPfS_ii)
        /*0020*/ 	.word	0x00000000


	//----- nvinfo : EIATTR_MIN_STACK_SIZE
	.align		4
.L_5:
        /*0024*/ 	.byte	0x04, 0x12
        /*0026*/ 	.short	(.L_7 - .L_6)
	.align		4
.L_6:
        /*0028*/ 	.word	index@(_Z20vectorized_layernormPfS_ii)
        /*002c*/ 	.word	0x00000000
.L_7:


//--------------------- .nv.compat                --------------------------
	.section	.nv.compat,"",@"SHT_CUDA_COMPAT_INFO"
	.align	4
        /*0000*/ 	.byte	0x02, 0x09, 0x00, 0x00, 0x02, 0x02, 0x01, 0x00, 0x02, 0x05, 0x05, 0x00, 0x03, 0x07, 0x01, 0x01
        /*0010*/ 	.byte	0x02, 0x03, 0x00, 0x00, 0x02, 0x06, 0x01, 0x00, 0x04, 0x0b, 0x08, 0x00, 0x01, 0x00, 0x00, 0x00
        /*0020*/ 	.byte	0x00, 0x00, 0x00, 0x00


//--------------------- .nv.info._Z20vectorized_layernormPfS_ii --------------------------
	.section	.nv.info._Z20vectorized_layernormPfS_ii,"",@"SHT_CUDA_INFO"
	.sectionflags	@""
	.align	4


	//----- nvinfo : EIATTR_CUDA_API_VERSION
	.align		4
        /*0000*/ 	.byte	0x04, 0x37
        /*0002*/ 	.short	(.L_9 - .L_8)
.L_8:
        /*0004*/ 	.word	0x00000082


	//----- nvinfo : EIATTR_KPARAM_INFO
	.align		4
.L_9:
        /*0008*/ 	.byte	0x04, 0x17
        /*000a*/ 	.short	(.L_11 - .L_10)
.L_10:
        /*000c*/ 	.word	0x00000000
        /*0010*/ 	.short	0x0003
        /*0012*/ 	.short	0x0014
        /*0014*/ 	.byte	0x00, 0xf0, 0x11, 0x00


	//----- nvinfo : EIATTR_KPARAM_INFO
	.align		4
.L_11:
        /*0018*/ 	.byte	0x04, 0x17
        /*001a*/ 	.short	(.L_13 - .L_12)
.L_12:
        /*001c*/ 	.word	0x00000000
        /*0020*/ 	.short	0x0002
        /*0022*/ 	.short	0x0010
        /*0024*/ 	.byte	0x00, 0xf0, 0x11, 0x00


	//----- nvinfo : EIATTR_KPARAM_INFO
	.align		4
.L_13:
        /*0028*/ 	.byte	0x04, 0x17
        /*002a*/ 	.short	(.L_15 - .L_14)
.L_14:
        /*002c*/ 	.word	0x00000000
        /*0030*/ 	.short	0x0001
        /*0032*/ 	.short	0x0008
        /*0034*/ 	.byte	0x00, 0xf5, 0x21, 0x00


	//----- nvinfo : EIATTR_KPARAM_INFO
	.align		4
.L_15:
        /*0038*/ 	.byte	0x04, 0x17
        /*003a*/ 	.short	(.L_17 - .L_16)
.L_16:
        /*003c*/ 	.word	0x00000000
        /*0040*/ 	.short	0x0000
        /*0042*/ 	.short	0x0000
        /*0044*/ 	.byte	0x00, 0xf5, 0x21, 0x00


	//----- nvinfo : EIATTR_SPARSE_MMA_MASK
	.align		4
.L_17:
        /*0048*/ 	.byte	0x03, 0x50
        /*004a*/ 	.short	0x0000


	//----- nvinfo : EIATTR_MAXREG_COUNT
	.align		4
        /*004c*/ 	.byte	0x03, 0x1b
        /*004e*/ 	.short	0x00ff


	//----- nvinfo : EIATTR_MERCURY_ISA_VERSION
	.align		4
        /*0050*/ 	.byte	0x03, 0x5f
        /*0052*/ 	.short	0x0101


	//----- nvinfo : EIATTR_COOP_GROUP_MASK_REGIDS
	.align		4
        /*0054*/ 	.byte	0x04, 0x29
        /*0056*/ 	.short	(.L_19 - .L_18)


	//   ....[0]....
.L_18:
        /*0058*/ 	.word	0xffffffff


	//   ....[1]....
        /*005c*/ 	.word	0xffffffff


	//   ....[2]....
        /*0060*/ 	.word	0xffffffff


	//   ....[3]....
        /*0064*/ 	.word	0xffffffff


	//   ....[4]....
        /*0068*/ 	.word	0xffffffff


	//   ....[5]....
        /*006c*/ 	.word	0xffffffff


	//   ....[6]....
        /*0070*/ 	.word	0xffffffff


	//   ....[7]....
        /*0074*/ 	.word	0xffffffff


	//   ....[8]....
        /*0078*/ 	.word	0xffffffff


	//   ....[9]....
        /*007c*/ 	.word	0xffffffff


	//----- nvinfo : EIATTR_COOP_GROUP_INSTR_OFFSETS
	.align		4
.L_19:
        /*0080*/ 	.byte	0x04, 0x28
        /*0082*/ 	.short	(.L_21 - .L_20)


	//   ....[0]....
.L_20:
        /*0084*/ 	.word	0x00000870


	//   ....[1]....
        /*0088*/ 	.word	0x000008a0


	//   ....[2]....
        /*008c*/ 	.word	0x000008e0


	//   ....[3]....
        /*0090*/ 	.word	0x00000900


	//   ....[4]....
        /*0094*/ 	.word	0x00000930


	//   ....[5]....
        /*0098*/ 	.word	0x00000940


	//   ....[6]....
        /*009c*/ 	.word	0x00000970


	//   ....[7]....
        /*00a0*/ 	.word	0x00000990


	//   ....[8]....
        /*00a4*/ 	.word	0x000009f0


	//   ....[9]....
        /*00a8*/ 	.word	0x00000a00


	//----- nvinfo : EIATTR_VRC_CTA_INIT_COUNT
	.align		4
.L_21:
        /*00ac*/ 	.byte	0x02, 0x4a
	.zero		1
	.zero		1


	//----- nvinfo : EIATTR_EXIT_INSTR_OFFSETS
	.align		4
        /*00b0*/ 	.byte	0x04, 0x1c
        /*00b2*/ 	.short	(.L_23 - .L_22)


	//   ....[0]....
.L_22:
        /*00b4*/ 	.word	0x00000040


	//   ....[1]....
        /*00b8*/ 	.word	0x000013e0


	//   ....[2]....
        /*00bc*/ 	.word	0x00001490


	//----- nvinfo : EIATTR_CRS_STACK_SIZE
	.align		4
.L_23:
        /*00c0*/ 	.byte	0x04, 0x1e
        /*00c2*/ 	.short	(.L_25 - .L_24)
.L_24:
        /*00c4*/ 	.word	0x00000000


	//----- nvinfo : EIATTR_CBANK_PARAM_SIZE
	.align		4
.L_25:
        /*00c8*/ 	.byte	0x03, 0x19
        /*00ca*/ 	.short	0x0018


	//----- nvinfo : EIATTR_PARAM_CBANK
	.align		4
        /*00cc*/ 	.byte	0x04, 0x0a
        /*00ce*/ 	.short	(.L_27 - .L_26)
	.align		4
.L_26:
        /*00d0*/ 	.word	index@(.nv.constant0._Z20vectorized_layernormPfS_ii)
        /*00d4*/ 	.short	0x0380
        /*00d6*/ 	.short	0x0018


	//----- nvinfo : EIATTR_SW_WAR
	.align		4
.L_27:
        /*00d8*/ 	.byte	0x04, 0x36
        /*00da*/ 	.short	(.L_29 - .L_28)
.L_28:
        /*00dc*/ 	.word	0x00000008
.L_29:


//--------------------- .nv.callgraph             --------------------------
	.section	.nv.callgraph,"",@"SHT_CUDA_CALLGRAPH"
	.align	4
	.sectionentsize	8
	.align		4
        /*0000*/ 	.word	0x00000000
	.align		4
        /*0004*/ 	.word	0xffffffff
	.align		4
        /*0008*/ 	.word	0x00000000
	.align		4
        /*000c*/ 	.word	0xfffffffe
	.align		4
        /*0010*/ 	.word	0x00000000
	.align		4
        /*0014*/ 	.word	0xfffffffd
	.align		4
        /*0018*/ 	.word	0x00000000
	.align		4
        /*001c*/ 	.word	0xfffffffc


//--------------------- .text._Z20vectorized_layernormPfS_ii --------------------------
	.section	.text._Z20vectorized_layernormPfS_ii,"ax",@progbits
	.align	128
        .global         _Z20vectorized_layernormPfS_ii
        .type           _Z20vectorized_layernormPfS_ii,@function
        .size           _Z20vectorized_layernormPfS_ii,(.L_x_29 - _Z20vectorized_layernormPfS_ii)
        .other          _Z20vectorized_layernormPfS_ii,@"STO_CUDA_ENTRY STV_DEFAULT"
_Z20vectorized_layernormPfS_ii:
.text._Z20vectorized_layernormPfS_ii:
[----:B------:R-:W-:Y:S08]  /*0000*/  LDC R1, c[0x0][0x37c] ;  /* 0x0000df00ff017b82 */ /* 0x000ff00000000800 */
[----:B------:R-:W0:Y:S08]  /*0010*/  S2UR UR4, SR_CTAID.X ;  /* 0x00000000000479c3 */ /* 0x000e300000002500 */
[----:B------:R-:W0:Y:S02]  /*0020*/  LDC R0, c[0x0][0x390] ;  /* 0x0000e400ff007b82 */ /* 0x000e240000000800 */
[----:B0-----:R-:W-:-:S13]  /*0030*/  ISETP.LE.AND P0, PT, R0, UR4, PT ;  /* 0x0000000400007c0c */ /* 0x001fda000bf03270 */
[----:B------:R-:W-:Y:S05]  /*0040*/  @P0 EXIT ;  /* 0x000000000000094d */ /* 0x000fea0003800000 */
[----:B------:R-:W0:Y:S01]  /*0050*/  LDC R3, c[0x0][0x394] ;  /* 0x0000e500ff037b82 */ /* 0x000e220000000800 */
[----:B------:R-:W1:Y:S01]  /*0060*/  S2R R0, SR_TID.X ;  /* 0x0000000000007919 */ /* 0x000e620000002100 */
[----:B------:R-:W2:Y:S01]  /*0070*/  LDCU.64 UR8, c[0x0][0x380] ;  /* 0x00007000ff0877ac */ /* 0x000ea20008000a00 */
[----:B------:R-:W-:Y:S01]  /*0080*/  BSSY.RECONVERGENT B0, `(.L_x_0) ;  /* 0x000007e000007945 */ /* 0x000fe20003800200 */
[----:B------:R-:W-:Y:S01]  /*0090*/  CS2R R26, SRZ ;  /* 0x00000000001a7805 */ /* 0x000fe2000001ff00 */
[----:B------:R-:W3:Y:S01]  /*00a0*/  LDCU.64 UR6, c[0x0][0x358] ;  /* 0x00006b00ff0677ac */ /* 0x000ee20008000a00 */
[----:B0-----:R-:W-:Y:S01]  /*00b0*/  SHF.R.S32.HI R2, RZ, 0x1f, R3 ;  /* 0x0000001fff027819 */ /* 0x001fe20000011403 */
[----:B------:R-:W-:-:S03]  /*00c0*/  IMAD R7, R3, UR4, RZ ;  /* 0x0000000403077c24 */ /* 0x000fc6000f8e02ff */
[----:B------:R-:W-:Y:S01]  /*00d0*/  LEA.HI R2, R2, R3, RZ, 0x2 ;  /* 0x0000000302027211 */ /* 0x000fe200078f10ff */
[----:B------:R-:W-:-:S03]  /*00e0*/  IMAD.WIDE R8, R7, 0x4, RZ ;  /* 0x0000000407087825 */ /* 0x000fc600078e02ff */
[----:B------:R-:W-:Y:S02]  /*00f0*/  SHF.R.S32.HI R6, RZ, 0x2, R2 ;  /* 0x00000002ff067819 */ /* 0x000fe40000011402 */
[----:B--2---:R-:W-:Y:S02]  /*0100*/  IADD3 R24, P0, PT, R8, UR8, RZ ;  /* 0x0000000808187c10 */ /* 0x004fe4000ff1e0ff */
[----:B-1----:R-:W-:Y:S02]  /*0110*/  ISETP.GE.AND P2, PT, R0, R6, PT ;  /* 0x000000060000720c */ /* 0x002fe40003f46270 */
[----:B------:R-:W-:Y:S02]  /*0120*/  IADD3.X R25, PT, PT, R9, UR9, RZ, P0, !PT ;  /* 0x0000000909197c10 */ /* 0x000fe400087fe4ff */
[----:B------:R-:W-:-:S09]  /*0130*/  SHF.R.S32.HI R2, RZ, 0x1f, R7 ;  /* 0x0000001fff027819 */ /* 0x000fd20000011407 */
[----:B---3--:R-:W-:Y:S05]  /*0140*/  @P2 BRA `(.L_x_1) ;  /* 0x0000000400c42947 */ /* 0x008fea0003800000 */
[----:B------:R-:W0:Y:S01]  /*0150*/  LDC R4, c[0x0][0x360] ;  /* 0x0000d800ff047b82 */ /* 0x000e220000000800 */
[----:B------:R-:W-:Y:S01]  /*0160*/  BSSY.RECONVERGENT B1, `(.L_x_2) ;  /* 0x0000038000017945 */ /* 0x000fe20003800200 */
[----:B------:R-:W-:Y:S01]  /*0170*/  CS2R R26, SRZ ;  /* 0x00000000001a7805 */ /* 0x000fe2000001ff00 */
[----:B0-----:R-:W0:Y:S01]  /*0180*/  I2F.U32.RP R14, R4 ;  /* 0x00000004000e7306 */ /* 0x001e220000209000 */
[----:B------:R-:W-:Y:S02]  /*0190*/  IADD3 R5, PT, PT, R0, R4, RZ ;  /* 0x0000000400057210 */ /* 0x000fe40007ffe0ff */
[----:B------:R-:W-:Y:S02]  /*01a0*/  ISETP.NE.U32.AND P3, PT, R4, RZ, PT ;  /* 0x000000ff0400720c */ /* 0x000fe40003f65070 */
[----:B------:R-:W-:Y:S02]  /*01b0*/  ISETP.GE.U32.AND P0, PT, R5, R6, PT ;  /* 0x000000060500720c */ /* 0x000fe40003f06070 */
[----:B------:R-:W-:-:S02]  /*01c0*/  VIMNMX.U32 R12, PT, PT, R6, R5, !PT ;  /* 0x00000005060c7248 */ /* 0x000fc40007fe0000 */
[----:B------:R-:W-:-:S04]  /*01d0*/  SEL R13, RZ, 0x1, P0 ;  /* 0x00000001ff0d7807 */ /* 0x000fc80000000000 */
[----:B------:R-:W-:Y:S01]  /*01e0*/  IADD3 R5, PT, PT, R12, -R5, -R13 ;  /* 0x800000050c057210 */ /* 0x000fe20007ffe80d */
[----:B0-----:R-:W0:Y:S02]  /*01f0*/  MUFU.RCP R14, R14 ;  /* 0x0000000e000e7308 */ /* 0x001e240000001000 */
[----:B0-----:R-:W-:-:S06]  /*0200*/  IADD3 R10, PT, PT, R14, 0xffffffe, RZ ;  /* 0x0ffffffe0e0a7810 */ /* 0x001fcc0007ffe0ff */
[----:B------:R0:W1:Y:S02]  /*0210*/  F2I.FTZ.U32.TRUNC.NTZ R11, R10 ;  /* 0x0000000a000b7305 */ /* 0x000064000021f000 */
[----:B0-----:R-:W-:Y:S01]  /*0220*/  HFMA2 R10, -RZ, RZ, 0, 0 ;  /* 0x00000000ff0a7431 */ /* 0x001fe200000001ff */
[----:B-1----:R-:W-:-:S05]  /*0230*/  IADD3 R15, PT, PT, RZ, -R11, RZ ;  /* 0x8000000bff0f7210 */ /* 0x002fca0007ffe0ff */
[----:B------:R-:W-:-:S04]  /*0240*/  IMAD R15, R15, R4, RZ ;  /* 0x000000040f0f7224 */ /* 0x000fc800078e02ff */
[----:B------:R-:W-:-:S06]  /*0250*/  IMAD.HI.U32 R14, R11, R15, R10 ;  /* 0x0000000f0b0e7227 */ /* 0x000fcc00078e000a */
[----:B------:R-:W-:-:S05]  /*0260*/  IMAD.HI.U32 R14, R14, R5, RZ ;  /* 0x000000050e0e7227 */ /* 0x000fca00078e00ff */
[----:B------:R-:W-:-:S05]  /*0270*/  IADD3 R10, PT, PT, -R14, RZ, RZ ;  /* 0x000000ff0e0a7210 */ /* 0x000fca0007ffe1ff */
[----:B------:R-:W-:-:S05]  /*0280*/  IMAD R5, R4, R10, R5 ;  /* 0x0000000a04057224 */ /* 0x000fca00078e0205 */
[----:B------:R-:W-:-:S13]  /*0290*/  ISETP.GE.U32.AND P0, PT, R5, R4, PT ;  /* 0x000000040500720c */ /* 0x000fda0003f06070 */
[-C--:B------:R-:W-:Y:S02]  /*02a0*/  @P0 IADD3 R5, PT, PT, R5, -R4.reuse, RZ ;  /* 0x8000000405050210 */ /* 0x080fe40007ffe0ff */
[----:B------:R-:W-:Y:S02]  /*02b0*/  @P0 IADD3 R14, PT, PT, R14, 0x1, RZ ;  /* 0x000000010e0e0810 */ /* 0x000fe40007ffe0ff */
[----:B------:R-:W-:-:S13]  /*02c0*/  ISETP.GE.U32.AND P1, PT, R5, R4, PT ;  /* 0x000000040500720c */ /* 0x000fda0003f26070 */
[----:B------:R-:W-:Y:S02]  /*02d0*/  @P1 IADD3 R14, PT, PT, R14, 0x1, RZ ;  /* 0x000000010e0e1810 */ /* 0x000fe40007ffe0ff */
[----:B------:R-:W-:-:S04]  /*02e0*/  @!P3 LOP3.LUT R14, RZ, R4, RZ, 0x33, !PT ;  /* 0x00000004ff0eb212 */ /* 0x000fc800078e33ff */
[----:B------:R-:W-:-:S04]  /*02f0*/  IADD3 R13, PT, PT, R13, R14, RZ ;  /* 0x0000000e0d0d7210 */ /* 0x000fc80007ffe0ff */
[C---:B------:R-:W-:Y:S02]  /*0300*/  LOP3.LUT R5, R13.reuse, 0x3, RZ, 0xc0, !PT ;  /* 0x000000030d057812 */ /* 0x040fe400078ec0ff */
[----:B------:R-:W-:Y:S02]  /*0310*/  ISETP.GE.U32.AND P0, PT, R13, 0x3, PT ;  /* 0x000000030d00780c */ /* 0x000fe40003f06070 */
[----:B------:R-:W-:Y:S02]  /*0320*/  ISETP.NE.AND P1, PT, R5, 0x3, PT ;  /* 0x000000030500780c */ /* 0x000fe40003f25270 */
[----:B------:R-:W-:-:S11]  /*0330*/  MOV R5, R0 ;  /* 0x0000000000057202 */ /* 0x000fd60000000f00 */
[----:B------:R-:W-:Y:S05]  /*0340*/  @!P1 BRA `(.L_x_3) ;  /* 0x0000000000649947 */ /* 0x000fea0003800000 */
[----:B------:R-:W-:Y:S01]  /*0350*/  IMAD.WIDE.U32 R8, R0, 0x10, R8 ;  /* 0x0000001000087825 */ /* 0x000fe200078e0008 */
[----:B------:R-:W-:Y:S02]  /*0360*/  IADD3 R13, PT, PT, R13, 0x1, RZ ;  /* 0x000000010d0d7810 */ /* 0x000fe40007ffe0ff */
[----:B------:R-:W-:Y:S01]  /*0370*/  MOV R5, R0 ;  /* 0x0000000000057202 */ /* 0x000fe20000000f00 */
[----:B------:R-:W-:Y:S01]  /*0380*/  IMAD.MOV.U32 R26, RZ, RZ, RZ ;  /* 0x000000ffff1a7224 */ /* 0x000fe200078e00ff */
[----:B------:R-:W-:Y:S02]  /*0390*/  IADD3 R12, P1, PT, R8, UR8, RZ ;  /* 0x00000008080c7c10 */ /* 0x000fe4000ff3e0ff */
[----:B------:R-:W-:Y:S02]  /*03a0*/  LOP3.LUT R13, R13, 0x3, RZ, 0xc0, !PT ;  /* 0x000000030d0d7812 */ /* 0x000fe400078ec0ff */
[----:B------:R-:W-:Y:S02]  /*03b0*/  IADD3.X R9, PT, PT, R9, UR9, RZ, P1, !PT ;  /* 0x0000000909097c10 */ /* 0x000fe40008ffe4ff */
[----:B------:R-:W-:-:S07]  /*03c0*/  IADD3 R14, PT, PT, -R13, RZ, RZ ;  /* 0x000000ff0d0e7210 */ /* 0x000fce0007ffe1ff */
.L_x_4:
[----:B------:R-:W-:-:S05]  /*03d0*/  MOV R13, R9 ;  /* 0x00000009000d7202 */ /* 0x000fca0000000f00 */
[----:B------:R-:W2:Y:S01]  /*03e0*/  LDG.E.128 R8, desc[UR6][R12.64] ;  /* 0x000000060c087981 */ /* 0x000ea2000c1e1d00 */
[----:B------:R-:W-:Y:S02]  /*03f0*/  IADD3 R14, PT, PT, R14, 0x1, RZ ;  /* 0x000000010e0e7810 */ /* 0x000fe40007ffe0ff */
[----:B------:R-:W-:Y:S02]  /*0400*/  IADD3 R5, PT, PT, R4, R5, RZ ;  /* 0x0000000504057210 */ /* 0x000fe40007ffe0ff */
[----:B------:R-:W-:Y:S01]  /*0410*/  ISETP.NE.AND P1, PT, R14, RZ, PT ;  /* 0x000000ff0e00720c */ /* 0x000fe20003f25270 */
[----:B--2---:R-:W-:Y:S01]  /*0420*/  FMUL R15, R9, R9 ;  /* 0x00000009090f7220 */ /* 0x004fe20000400000 */
[----:B------:R-:W-:-:S03]  /*0430*/  FADD R9, R8, R9 ;  /* 0x0000000908097221 */ /* 0x000fc60000000000 */
[----:B------:R-:W-:Y:S01]  /*0440*/  FFMA R15, R8, R8, R15 ;  /* 0x00000008080f7223 */ /* 0x000fe2000000000f */
[----:B------:R-:W-:Y:S01]  /*0450*/  FADD R16, R10, R9 ;  /* 0x000000090a107221 */ /* 0x000fe20000000000 */
[----:B------:R-:W-:-:S04]  /*0460*/  IMAD.WIDE.U32 R8, R4, 0x10, R12 ;  /* 0x0000001004087825 */ /* 0x000fc800078e000c */
[----:B------:R-:W-:Y:S01]  /*0470*/  FFMA R10, R10, R10, R15 ;  /* 0x0000000a0a0a7223 */ /* 0x000fe2000000000f */
[C---:B------:R-:W-:Y:S01]  /*0480*/  FADD R16, R11.reuse, R16 ;  /* 0x000000100b107221 */ /* 0x040fe20000000000 */
[----:B------:R-:W-:Y:S02]  /*0490*/  MOV R12, R8 ;  /* 0x00000008000c7202 */ /* 0x000fe40000000f00 */
[----:B------:R-:W-:Y:S01]  /*04a0*/  FFMA R11, R11, R11, R10 ;  /* 0x0000000b0b0b7223 */ /* 0x000fe2000000000a */
[----:B------:R-:W-:-:S03]  /*04b0*/  FADD R27, R16, R27 ;  /* 0x0000001b101b7221 */ /* 0x000fc60000000000 */
[----:B------:R-:W-:Y:S01]  /*04c0*/  FADD R26, R11, R26 ;  /* 0x0000001a0b1a7221 */ /* 0x000fe20000000000 */
[----:B------:R-:W-:Y:S06]  /*04d0*/  @P1 BRA `(.L_x_4) ;  /* 0xfffffffc00bc1947 */ /* 0x000fec000383ffff */
.L_x_3:
[----:B------:R-:W-:Y:S05]  /*04e0*/  BSYNC.RECONVERGENT B1 ;  /* 0x0000000000017941 */ /* 0x000fea0003800200 */
.L_x_2:
[----:B------:R-:W-:Y:S05]  /*04f0*/  @!P0 BRA `(.L_x_1) ;  /* 0x0000000000d88947 */ /* 0x000fea0003800000 */
[C---:B------:R-:W-:Y:S01]  /*0500*/  LEA R30, R4.reuse, R5, 0x1 ;  /* 0x00000005041e7211 */ /* 0x040fe200078e08ff */
[----:B------:R-:W-:Y:S01]  /*0510*/  IMAD R28, R4, 0x3, R5 ;  /* 0x00000003041c7824 */ /* 0x000fe200078e0205 */
[----:B------:R-:W-:-:S07]  /*0520*/  IADD3 R29, PT, PT, R5, R4, RZ ;  /* 0x00000004051d7210 */ /* 0x000fce0007ffe0ff */
.L_x_5:
[----:B------:R-:W-:-:S05]  /*0530*/  IMAD.WIDE.U32 R22, R5, 0x10, R24 ;  /* 0x0000001005167825 */ /* 0x000fca00078e0018 */
[----:B------:R-:W2:Y:S01]  /*0540*/  LDG.E.128 R8, desc[UR6][R22.64] ;  /* 0x0000000616087981 */ /* 0x000ea2000c1e1d00 */
[----:B------:R-:W-:-:S06]  /*0550*/  IMAD.WIDE.U32 R12, R29, 0x10, R24 ;  /* 0x000000101d0c7825 */ /* 0x000fcc00078e0018 */
[----:B------:R-:W3:Y:S01]  /*0560*/  LDG.E.128 R12, desc[UR6][R12.64] ;  /* 0x000000060c0c7981 */ /* 0x000ee2000c1e1d00 */
[----:B------:R-:W-:-:S04]  /*0570*/  IMAD.WIDE.U32 R16, R30, 0x10, R24 ;  /* 0x000000101e107825 */ /* 0x000fc800078e0018 */
[----:B--2---:R-:W-:Y:S01]  /*0580*/  FMUL R19, R9, R9 ;  /* 0x0000000909137220 */ /* 0x004fe20000400000 */
[----:B------:R-:W-:-:S03]  /*0590*/  FADD R9, R8, R9 ;  /* 0x0000000908097221 */ /* 0x000fc60000000000 */
[----:B------:R-:W-:Y:S01]  /*05a0*/  FFMA R21, R8, R8, R19 ;  /* 0x0000000808157223 */ /* 0x000fe20000000013 */
[C---:B------:R-:W-:Y:S01]  /*05b0*/  FADD R8, R10.reuse, R9 ;  /* 0x000000090a087221 */ /* 0x040fe20000000000 */
[----:B------:R-:W2:Y:S02]  /*05c0*/  LDG.E.128 R16, desc[UR6][R16.64] ;  /* 0x0000000610107981 */ /* 0x000ea4000c1e1d00 */
[----:B------:R-:W-:Y:S01]  /*05d0*/  FFMA R10, R10, R10, R21 ;  /* 0x0000000a0a0a7223 */ /* 0x000fe20000000015 */
[----:B------:R-:W-:-:S06]  /*05e0*/  IMAD.WIDE.U32 R20, R28, 0x10, R24 ;  /* 0x000000101c147825 */ /* 0x000fcc00078e0018 */
[----:B------:R-:W4:Y:S01]  /*05f0*/  LDG.E.128 R20, desc[UR6][R20.64] ;  /* 0x0000000614147981 */ /* 0x000f22000c1e1d00 */
[----:B---3--:R-:W-:Y:S01]  /*0600*/  FMUL R9, R13, R13 ;  /* 0x0000000d0d097220 */ /* 0x008fe20000400000 */
[C---:B------:R-:W-:Y:S01]  /*0610*/  FADD R13, R12.reuse, R13 ;  /* 0x0000000d0c0d7221 */ /* 0x040fe20000000000 */
[C---:B------:R-:W-:Y:S01]  /*0620*/  FADD R8, R11.reuse, R8 ;  /* 0x000000080b087221 */ /* 0x040fe20000000000 */
[----:B------:R-:W-:Y:S01]  /*0630*/  FFMA R11, R11, R11, R10 ;  /* 0x0000000b0b0b7223 */ /* 0x000fe2000000000a */
[----:B------:R-:W-:Y:S01]  /*0640*/  FFMA R9, R12, R12, R9 ;  /* 0x0000000c0c097223 */ /* 0x000fe20000000009 */
[----:B------:R-:W-:Y:S01]  /*0650*/  FADD R10, R14, R13 ;  /* 0x0000000d0e0a7221 */ /* 0x000fe20000000000 */
[----:B------:R-:W-:Y:S01]  /*0660*/  IADD3 R5, PT, PT, R4, R5, R4 ;  /* 0x0000000504057210 */ /* 0x000fe20007ffe004 */
[----:B------:R-:W-:Y:S01]  /*0670*/  FADD R26, R11, R26 ;  /* 0x0000001a0b1a7221 */ /* 0x000fe20000000000 */
[----:B------:R-:W-:Y:S01]  /*0680*/  FFMA R14, R14, R14, R9 ;  /* 0x0000000e0e0e7223 */ /* 0x000fe20000000009 */
[----:B------:R-:W-:Y:S01]  /*0690*/  FADD R8, R8, R27 ;  /* 0x0000001b08087221 */ /* 0x000fe20000000000 */
[C---:B------:R-:W-:Y:S01]  /*06a0*/  IADD3 R5, PT, PT, R4.reuse, R5, R4 ;  /* 0x0000000504057210 */ /* 0x040fe20007ffe004 */
[C---:B------:R-:W-:Y:S01]  /*06b0*/  IMAD R30, R4.reuse, 0x4, R30 ;  /* 0x00000004041e7824 */ /* 0x040fe200078e021e */
[----:B------:R-:W-:-:S02]  /*06c0*/  LEA R29, R4, R29, 0x2 ;  /* 0x0000001d041d7211 */ /* 0x000fc400078e10ff */
[----:B------:R-:W-:Y:S02]  /*06d0*/  ISETP.GE.AND P0, PT, R5, R6, PT ;  /* 0x000000060500720c */ /* 0x000fe40003f06270 */
[----:B------:R-:W-:Y:S01]  /*06e0*/  LEA R28, R4, R28, 0x2 ;  /* 0x0000001c041c7211 */ /* 0x000fe200078e10ff */
[----:B--2---:R-:W-:Y:S01]  /*06f0*/  FMUL R9, R17, R17 ;  /* 0x0000001111097220 */ /* 0x004fe20000400000 */
[----:B------:R-:W-:-:S03]  /*0700*/  FADD R17, R16, R17 ;  /* 0x0000001110117221 */ /* 0x000fc60000000000 */
[----:B------:R-:W-:Y:S01]  /*0710*/  FFMA R11, R16, R16, R9 ;  /* 0x00000010100b7223 */ /* 0x000fe20000000009 */
[C---:B------:R-:W-:Y:S01]  /*0720*/  FADD R9, R15.reuse, R10 ;  /* 0x0000000a0f097221 */ /* 0x040fe20000000000 */
[C---:B------:R-:W-:Y:S01]  /*0730*/  FADD R10, R18.reuse, R17 ;  /* 0x00000011120a7221 */ /* 0x040fe20000000000 */
[----:B------:R-:W-:Y:S01]  /*0740*/  FFMA R15, R15, R15, R14 ;  /* 0x0000000f0f0f7223 */ /* 0x000fe2000000000e */
[----:B------:R-:W-:Y:S01]  /*0750*/  FFMA R18, R18, R18, R11 ;  /* 0x0000001212127223 */ /* 0x000fe2000000000b */
[----:B----4-:R-:W-:Y:S01]  /*0760*/  FMUL R11, R21, R21 ;  /* 0x00000015150b7220 */ /* 0x010fe20000400000 */
[----:B------:R-:W-:Y:S01]  /*0770*/  FADD R21, R20, R21 ;  /* 0x0000001514157221 */ /* 0x000fe20000000000 */
[----:B------:R-:W-:Y:S01]  /*0780*/  FADD R8, R8, R9 ;  /* 0x0000000908087221 */ /* 0x000fe20000000000 */
[C---:B------:R-:W-:Y:S01]  /*0790*/  FADD R9, R19.reuse, R10 ;  /* 0x0000000a13097221 */ /* 0x040fe20000000000 */
[----:B------:R-:W-:Y:S01]  /*07a0*/  FFMA R11, R20, R20, R11 ;  /* 0x00000014140b7223 */ /* 0x000fe2000000000b */
[----:B------:R-:W-:Y:S01]  /*07b0*/  FADD R10, R22, R21 ;  /* 0x00000015160a7221 */ /* 0x000fe20000000000 */
[----:B------:R-:W-:Y:S01]  /*07c0*/  FADD R26, R26, R15 ;  /* 0x0000000f1a1a7221 */ /* 0x000fe20000000000 */
[----:B------:R-:W-:Y:S01]  /*07d0*/  FFMA R19, R19, R19, R18 ;  /* 0x0000001313137223 */ /* 0x000fe20000000012 */
[----:B------:R-:W-:Y:S01]  /*07e0*/  FFMA R22, R22, R22, R11 ;  /* 0x0000001616167223 */ /* 0x000fe2000000000b */
[C---:B------:R-:W-:Y:S01]  /*07f0*/  FADD R27, R23.reuse, R10 ;  /* 0x0000000a171b7221 */ /* 0x040fe20000000000 */
[----:B------:R-:W-:Y:S01]  /*0800*/  FADD R8, R8, R9 ;  /* 0x0000000908087221 */ /* 0x000fe20000000000 */
[----:B------:R-:W-:Y:S01]  /*0810*/  FADD R26, R26, R19 ;  /* 0x000000131a1a7221 */ /* 0x000fe20000000000 */
[----:B------:R-:W-:-:S02]  /*0820*/  FFMA R23, R23, R23, R22 ;  /* 0x0000001717177223 */ /* 0x000fc40000000016 */
[----:B------:R-:W-:Y:S02]  /*0830*/  FADD R27, R8, R27 ;  /* 0x0000001b081b7221 */ /* 0x000fe40000000000 */
[----:B------:R-:W-:Y:S01]  /*0840*/  FADD R26, R26, R23 ;  /* 0x000000171a1a7221 */ /* 0x000fe20000000000 */
[----:B------:R-:W-:Y:S06]  /*0850*/  @!P0 BRA `(.L_x_5) ;  /* 0xfffffffc00348947 */ /* 0x000fec000383ffff */
.L_x_1:
[----:B------:R-:W-:Y:S05]  /*0860*/  BSYNC.RECONVERGENT B0 ;  /* 0x0000000000007941 */ /* 0x000fea0003800200 */
.L_x_0:
[----:B------:R-:W0:Y:S01]  /*0870*/  SHFL.DOWN PT, R4, R27, 0x10, 0x1f ;  /* 0x0a001f001b047f89 */ /* 0x000e2200000e0000 */
[----:B------:R-:W1:Y:S01]  /*0880*/  LDC.64 R14, c[0x0][0x388] ;  /* 0x0000e200ff0e7b82 */ /* 0x000e620000000a00 */
[----:B------:R-:W-:Y:S02]  /*0890*/  BSSY.RECONVERGENT B0, `(.L_x_6) ;  /* 0x0000022000007945 */ /* 0x000fe40003800200 */
[----:B------:R-:W2:Y:S01]  /*08a0*/  SHFL.DOWN PT, R5, R26, 0x10, 0x1f ;  /* 0x0a001f001a057f89 */ /* 0x000ea200000e0000 */
[----:B0-----:R-:W-:Y:S01]  /*08b0*/  FADD R4, R4, R27 ;  /* 0x0000001b04047221 */ /* 0x001fe20000000000 */
[----:B-1----:R-:W-:Y:S01]  /*08c0*/  LEA R14, P1, R7, R14, 0x2 ;  /* 0x0000000e070e7211 */ /* 0x002fe200078210ff */
[----:B--2---:R-:W-:-:S03]  /*08d0*/  FADD R8, R5, R26 ;  /* 0x0000001a05087221 */ /* 0x004fc60000000000 */
[----:B------:R-:W0:Y:S01]  /*08e0*/  SHFL.DOWN PT, R9, R4, 0x8, 0x1f ;  /* 0x09001f0004097f89 */ /* 0x000e2200000e0000 */
[----:B------:R-:W-:-:S03]  /*08f0*/  LEA.HI.X R15, R7, R15, R2, 0x2, P1 ;  /* 0x0000000f070f7211 */ /* 0x000fc600008f1402 */
[----:B------:R-:W1:Y:S01]  /*0900*/  SHFL.DOWN PT, R5, R8, 0x8, 0x1f ;  /* 0x09001f0008057f89 */ /* 0x000e6200000e0000 */
[----:B0-----:R-:W-:Y:S01]  /*0910*/  FADD R9, R4, R9 ;  /* 0x0000000904097221 */ /* 0x001fe20000000000 */
[----:B-1----:R-:W-:-:S04]  /*0920*/  FADD R10, R8, R5 ;  /* 0x00000005080a7221 */ /* 0x002fc80000000000 */
[----:B------:R-:W0:Y:S04]  /*0930*/  SHFL.DOWN PT, R12, R9, 0x4, 0x1f ;  /* 0x08801f00090c7f89 */ /* 0x000e2800000e0000 */
[----:B------:R-:W1:Y:S01]  /*0940*/  SHFL.DOWN PT, R5, R10, 0x4, 0x1f ;  /* 0x08801f000a057f89 */ /* 0x000e6200000e0000 */
[----:B0-----:R-:W-:Y:S01]  /*0950*/  FADD R12, R9, R12 ;  /* 0x0000000c090c7221 */ /* 0x001fe20000000000 */
[----:B-1----:R-:W-:-:S04]  /*0960*/  FADD R11, R10, R5 ;  /* 0x000000050a0b7221 */ /* 0x002fc80000000000 */
[----:B------:R-:W0:Y:S01]  /*0970*/  SHFL.DOWN PT, R13, R12, 0x2, 0x1f ;  /* 0x08401f000c0d7f89 */ /* 0x000e2200000e0000 */
[----:B------:R-:W-:-:S03]  /*0980*/  I2FP.F32.S32 R5, R3 ;  /* 0x0000000300057245 */ /* 0x000fc60000201400 */
[----:B------:R-:W1:Y:S01]  /*0990*/  SHFL.DOWN PT, R16, R11, 0x2, 0x1f ;  /* 0x08401f000b107f89 */ /* 0x000e6200000e0000 */
[----:B------:R-:W2:Y:S02]  /*09a0*/  MUFU.RCP R8, R5 ;  /* 0x0000000500087308 */ /* 0x000ea40000001000 */
[----:B--2---:R-:W-:Y:S01]  /*09b0*/  FFMA R9, -R5, R8, 1 ;  /* 0x3f80000005097423 */ /* 0x004fe20000000108 */
[----:B0-----:R-:W-:-:S03]  /*09c0*/  FADD R13, R12, R13 ;  /* 0x0000000d0c0d7221 */ /* 0x001fc60000000000 */
[----:B------:R-:W-:Y:S01]  /*09d0*/  FFMA R9, R8, R9, R8 ;  /* 0x0000000908097223 */ /* 0x000fe20000000008 */
[----:B-1----:R-:W-:Y:S01]  /*09e0*/  FADD R16, R11, R16 ;  /* 0x000000100b107221 */ /* 0x002fe20000000000 */
[----:B------:R-:W0:Y:S04]  /*09f0*/  SHFL.DOWN PT, R4, R13, 0x1, 0x1f ;  /* 0x08201f000d047f89 */ /* 0x000e2800000e0000 */
[----:B------:R-:W1:Y:S01]  /*0a00*/  SHFL.DOWN PT, R3, R16, 0x1, 0x1f ;  /* 0x08201f0010037f89 */ /* 0x000e6200000e0000 */
[----:B0-----:R-:W-:-:S04]  /*0a10*/  FADD R4, R13, R4 ;  /* 0x000000040d047221 */ /* 0x001fc80000000000 */
[----:B------:R-:W0:Y:S01]  /*0a20*/  FCHK P0, R4, R5 ;  /* 0x0000000504007302 */ /* 0x000e220000000000 */
[----:B------:R-:W-:Y:S01]  /*0a30*/  FFMA R8, R4, R9, RZ ;  /* 0x0000000904087223 */ /* 0x000fe200000000ff */
[----:B-1----:R-:W-:-:S03]  /*0a40*/  FADD R3, R16, R3 ;  /* 0x0000000310037221 */ /* 0x002fc60000000000 */
[----:B------:R-:W-:-:S04]  /*0a50*/  FFMA R10, -R5, R8, R4 ;  /* 0x00000008050a7223 */ /* 0x000fc80000000104 */
[----:B------:R-:W-:Y:S01]  /*0a60*/  FFMA R2, R9, R10, R8 ;  /* 0x0000000a09027223 */ /* 0x000fe20000000008 */
[----:B0-----:R-:W-:Y:S06]  /*0a70*/  @!P0 BRA `(.L_x_7) ;  /* 0x00000000000c8947 */ /* 0x001fec0003800000 */
[----:B------:R-:W-:-:S07]  /*0a80*/  MOV R8, 0xaa0 ;  /* 0x00000aa000087802 */ /* 0x000fce0000000f00 */
[----:B------:R-:W-:Y:S05]  /*0a90*/  CALL.REL.NOINC `($__internal_0_$__cuda_sm3x_div_rn_noftz_f32_slowpath) ;  /* 0x0000000800807944 */ /* 0x000fea0003c00000 */
[----:B------:R-:W-:-:S07]  /*0aa0*/  MOV R2, R4 ;  /* 0x0000000400027202 */ /* 0x000fce0000000f00 */
.L_x_7:
[----:B------:R-:W-:Y:S05]  /*0ab0*/  BSYNC.RECONVERGENT B0 ;  /* 0x0000000000007941 */ /* 0x000fea0003800200 */
.L_x_6:
[----:B------:R-:W0:Y:S01]  /*0ac0*/  MUFU.RCP R4, R5 ;  /* 0x0000000500047308 */ /* 0x000e220000001000 */
[----:B------:R-:W-:Y:S07]  /*0ad0*/  BSSY.RECONVERGENT B0, `(.L_x_8) ;  /* 0x000000c000007945 */ /* 0x000fee0003800200 */
[----:B------:R-:W1:Y:S01]  /*0ae0*/  FCHK P0, R3, R5 ;  /* 0x0000000503007302 */ /* 0x000e620000000000 */
[----:B0-----:R-:W-:-:S04]  /*0af0*/  FFMA R9, -R5, R4, 1 ;  /* 0x3f80000005097423 */ /* 0x001fc80000000104 */
[----:B------:R-:W-:-:S04]  /*0b00*/  FFMA R11, R4, R9, R4 ;  /* 0x00000009040b7223 */ /* 0x000fc80000000004 */
[----:B------:R-:W-:-:S04]  /*0b10*/  FFMA R4, R3, R11, RZ ;  /* 0x0000000b03047223 */ /* 0x000fc800000000ff */
[----:B------:R-:W-:-:S04]  /*0b20*/  FFMA R9, -R5, R4, R3 ;  /* 0x0000000405097223 */ /* 0x000fc80000000103 */
[----:B------:R-:W-:Y:S01]  /*0b30*/  FFMA R9, R11, R9, R4 ;  /* 0x000000090b097223 */ /* 0x000fe20000000004 */
[----:B-1----:R-:W-:Y:S06]  /*0b40*/  @!P0 BRA `(.L_x_9) ;  /* 0x0000000000108947 */ /* 0x002fec0003800000 */
[----:B------:R-:W-:Y:S02]  /*0b50*/  MOV R4, R3 ;  /* 0x0000000300047202 */ /* 0x000fe40000000f00 */
[----:B------:R-:W-:-:S07]  /*0b60*/  MOV R8, 0xb80 ;  /* 0x00000b8000087802 */ /* 0x000fce0000000f00 */
[----:B------:R-:W-:Y:S05]  /*0b70*/  CALL.REL.NOINC `($__internal_0_$__cuda_sm3x_div_rn_noftz_f32_slowpath) ;  /* 0x0000000800487944 */ /* 0x000fea0003c00000 */
[----:B------:R-:W-:-:S07]  /*0b80*/  MOV R9, R4 ;  /* 0x0000000400097202 */ /* 0x000fce0000000f00 */
.L_x_9:
[----:B------:R-:W-:Y:S05]  /*0b90*/  BSYNC.RECONVERGENT B0 ;  /* 0x0000000000007941 */ /* 0x000fea0003800200 */
.L_x_8:
[----:B------:R-:W-:Y:S01]  /*0ba0*/  FFMA R9, -R2, R2, R9 ;  /* 0x0000000202097223 */ /* 0x000fe20000000109 */
[----:B------:R-:W-:Y:S01]  /*0bb0*/  UMOV UR4, 0xa0b5ed8d ;  /* 0xa0b5ed8d00047882 */ /* 0x000fe20000000000 */
[----:B------:R-:W-:Y:S01]  /*0bc0*/  UMOV UR5, 0x3eb0c6f7 ;  /* 0x3eb0c6f700057882 */ /* 0x000fe20000000000 */
[----:B------:R-:W0:Y:S01]  /*0bd0*/  LDCU.128 UR8, c[0x0][0x380] ;  /* 0x00007000ff0877ac */ /* 0x000e220008000c00 */
[----:B------:R-:W1:Y:S01]  /*0be0*/  F2F.F64.F32 R4, R9 ;  /* 0x0000000900047310 */ /* 0x000e620000201800 */
[----:B------:R-:W-:Y:S01]  /*0bf0*/  BSSY.RECONVERGENT B0, `(.L_x_10) ;  /* 0x000007b000007945 */ /* 0x000fe20003800200 */
[----:B-1----:R-:W-:-:S06]  /*0c00*/  DADD R4, R4, UR4 ;  /* 0x0000000404047e29 */ /* 0x002fcc0008000000 */
[----:B------:R-:W1:Y:S02]  /*0c10*/  F2F.F32.F64 R8, R4 ;  /* 0x0000000400087310 */ /* 0x000e640000301000 */
[----:B-1----:R-:W-:-:S13]  /*0c20*/  FSETP.GEU.AND P0, PT, |R8|, 1.175494350822287508e-38, PT ;  /* 0x008000000800780b */ /* 0x002fda0003f0e200 */
[----:B------:R-:W-:-:S04]  /*0c30*/  @!P0 FMUL R8, R8, 16777216 ;  /* 0x4b80000008088820 */ /* 0x000fc80000400000 */
[----:B------:R-:W1:Y:S02]  /*0c40*/  MUFU.RSQ R3, R8 ;  /* 0x0000000800037308 */ /* 0x000e640000001400 */
[----:B-1----:R-:W-:Y:S01]  /*0c50*/  @!P0 FMUL R3, R3, 4096 ;  /* 0x4580000003038820 */ /* 0x002fe20000400000 */
[----:B0-----:R-:W-:Y:S06]  /*0c60*/  @P2 BRA `(.L_x_11) ;  /* 0x0000000400cc2947 */ /* 0x001fec0003800000 */
[----:B------:R-:W0:Y:S01]  /*0c70*/  LDC R4, c[0x0][0x360] ;  /* 0x0000d800ff047b82 */ /* 0x000e220000000800 */
[----:B------:R-:W-:Y:S01]  /*0c80*/  BSSY.RECONVERGENT B1, `(.L_x_12) ;  /* 0x0000036000017945 */ /* 0x000fe20003800200 */
[----:B0-----:R-:W0:Y:S01]  /*0c90*/  I2F.U32.RP R12, R4 ;  /* 0x00000004000c7306 */ /* 0x001e220000209000 */
[----:B------:R-:W-:Y:S02]  /*0ca0*/  IADD3 R5, PT, PT, R0, R4, RZ ;  /* 0x0000000400057210 */ /* 0x000fe40007ffe0ff */
[----:B------:R-:W-:Y:S02]  /*0cb0*/  ISETP.NE.U32.AND P2, PT, R4, RZ, PT ;  /* 0x000000ff0400720c */ /* 0x000fe40003f45070 */
[----:B------:R-:W-:Y:S02]  /*0cc0*/  ISETP.GE.U32.AND P0, PT, R5, R6, PT ;  /* 0x000000060500720c */ /* 0x000fe40003f06070 */
[----:B------:R-:W-:Y:S02]  /*0cd0*/  VIMNMX.U32 R10, PT, PT, R6, R5, !PT ;  /* 0x00000005060a7248 */ /* 0x000fe40007fe0000 */
[----:B------:R-:W-:-:S04]  /*0ce0*/  SEL R11, RZ, 0x1, P0 ;  /* 0x00000001ff0b7807 */ /* 0x000fc80000000000 */
[----:B------:R-:W-:Y:S01]  /*0cf0*/  IADD3 R5, PT, PT, R10, -R5, -R11 ;  /* 0x800000050a057210 */ /* 0x000fe20007ffe80b */
[----:B0-----:R-:W0:Y:S02]  /*0d00*/  MUFU.RCP R12, R12 ;  /* 0x0000000c000c7308 */ /* 0x001e240000001000 */
[----:B0-----:R-:W-:-:S06]  /*0d10*/  IADD3 R8, PT, PT, R12, 0xffffffe, RZ ;  /* 0x0ffffffe0c087810 */ /* 0x001fcc0007ffe0ff */
[----:B------:R0:W1:Y:S02]  /*0d20*/  F2I.FTZ.U32.TRUNC.NTZ R9, R8 ;  /* 0x0000000800097305 */ /* 0x000064000021f000 */
[----:B0-----:R-:W-:Y:S02]  /*0d30*/  MOV R8, RZ ;  /* 0x000000ff00087202 */ /* 0x001fe40000000f00 */
[----:B-1----:R-:W-:-:S05]  /*0d40*/  IADD3 R13, PT, PT, RZ, -R9, RZ ;  /* 0x80000009ff0d7210 */ /* 0x002fca0007ffe0ff */
[----:B------:R-:W-:-:S04]  /*0d50*/  IMAD R13, R13, R4, RZ ;  /* 0x000000040d0d7224 */ /* 0x000fc800078e02ff */
[----:B------:R-:W-:-:S06]  /*0d60*/  IMAD.HI.U32 R12, R9, R13, R8 ;  /* 0x0000000d090c7227 */ /* 0x000fcc00078e0008 */
[----:B------:R-:W-:-:S05]  /*0d70*/  IMAD.HI.U32 R12, R12, R5, RZ ;  /* 0x000000050c0c7227 */ /* 0x000fca00078e00ff */
[----:B------:R-:W-:-:S05]  /*0d80*/  IADD3 R8, PT, PT, -R12, RZ, RZ ;  /* 0x000000ff0c087210 */ /* 0x000fca0007ffe1ff */
[----:B------:R-:W-:-:S05]  /*0d90*/  IMAD R5, R4, R8, R5 ;  /* 0x0000000804057224 */ /* 0x000fca00078e0205 */
[----:B------:R-:W-:-:S13]  /*0da0*/  ISETP.GE.U32.AND P0, PT, R5, R4, PT ;  /* 0x000000040500720c */ /* 0x000fda0003f06070 */
[----:B------:R-:W-:Y:S01]  /*0db0*/  @P0 IMAD.IADD R5, R5, 0x1, -R4 ;  /* 0x0000000105050824 */ /* 0x000fe200078e0a04 */
[----:B------:R-:W-:-:S04]  /*0dc0*/  @P0 IADD3 R12, PT, PT, R12, 0x1, RZ ;  /* 0x000000010c0c0810 */ /* 0x000fc80007ffe0ff */
        /* <DEDUP_REMOVED lines=9> */
[----:B------:R-:W-:Y:S01]  /*0e60*/  IADD3 R11, PT, PT, R11, 0x1, RZ ;  /* 0x000000010b0b7810 */ /* 0x000fe20007ffe0ff */
[----:B------:R-:W-:-:S03]  /*0e70*/  IMAD.WIDE R12, R7, 0x4, RZ ;  /* 0x00000004070c7825 */ /* 0x000fc600078e02ff */
[----:B------:R-:W-:Y:S01]  /*0e80*/  LOP3.LUT R11, R11, 0x3, RZ, 0xc0, !PT ;  /* 0x000000030b0b7812 */ /* 0x000fe200078ec0ff */
[----:B------:R-:W-:-:S03]  /*0e90*/  IMAD.WIDE.U32 R12, R0, 0x10, R12 ;  /* 0x00000010000c7825 */ /* 0x000fc600078e000c */
[C---:B------:R-:W-:Y:S01]  /*0ea0*/  IADD3 R7, PT, PT, -R11.reuse, RZ, RZ ;  /* 0x000000ff0b077210 */ /* 0x040fe20007ffe1ff */
[----:B------:R-:W-:-:S07]  /*0eb0*/  IMAD R5, R11, R4, R0 ;  /* 0x000000040b057224 */ /* 0x000fce00078e0200 */
.L_x_14:
[----:B------:R-:W-:-:S04]  /*0ec0*/  IADD3 R18, P1, PT, R12, UR8, RZ ;  /* 0x000000080c127c10 */ /* 0x000fc8000ff3e0ff */
[----:B------:R-:W-:-:S05]  /*0ed0*/  IADD3.X R19, PT, PT, R13, UR9, RZ, P1, !PT ;  /* 0x000000090d137c10 */ /* 0x000fca0008ffe4ff */
[----:B0-----:R-:W2:Y:S01]  /*0ee0*/  LDG.E.128 R8, desc[UR6][R18.64] ;  /* 0x0000000612087981 */ /* 0x001ea2000c1e1d00 */
[----:B------:R-:W-:Y:S02]  /*0ef0*/  IADD3 R16, P1, PT, R12, UR10, RZ ;  /* 0x0000000a0c107c10 */ /* 0x000fe4000ff3e0ff */
[----:B------:R-:W-:Y:S02]  /*0f00*/  IADD3 R7, PT, PT, R7, 0x1, RZ ;  /* 0x0000000107077810 */ /* 0x000fe40007ffe0ff */
[----:B------:R-:W-:Y:S01]  /*0f10*/  IADD3.X R17, PT, PT, R13, UR11, RZ, P1, !PT ;  /* 0x0000000b0d117c10 */ /* 0x000fe20008ffe4ff */
[----:B------:R-:W-:Y:S01]  /*0f20*/  IMAD.WIDE.U32 R12, R4, 0x10, R12 ;  /* 0x00000010040c7825 */ /* 0x000fe200078e000c */
[----:B------:R-:W-:-:S03]  /*0f30*/  ISETP.NE.AND P1, PT, R7, RZ, PT ;  /* 0x000000ff0700720c */ /* 0x000fc60003f25270 */
[--C-:B--2---:R-:W-:Y:S01]  /*0f40*/  FADD R8, R8, -R2.reuse ;  /* 0x8000000208087221 */ /* 0x104fe20000000000 */
[--C-:B------:R-:W-:Y:S01]  /*0f50*/  FADD R20, R9, -R2.reuse ;  /* 0x8000000209147221 */ /* 0x100fe20000000000 */
[--C-:B------:R-:W-:Y:S01]  /*0f60*/  FADD R10, R10, -R2.reuse ;  /* 0x800000020a0a7221 */ /* 0x100fe20000000000 */
[----:B------:R-:W-:Y:S01]  /*0f70*/  FADD R22, R11, -R2 ;  /* 0x800000020b167221 */ /* 0x000fe20000000000 */
[C---:B------:R-:W-:Y:S01]  /*0f80*/  FMUL R8, R3.reuse, R8 ;  /* 0x0000000803087220 */ /* 0x040fe20000400000 */
[C---:B------:R-:W-:Y:S01]  /*0f90*/  FMUL R9, R3.reuse, R20 ;  /* 0x0000001403097220 */ /* 0x040fe20000400000 */
[C---:B------:R-:W-:Y:S01]  /*0fa0*/  FMUL R10, R3.reuse, R10 ;  /* 0x0000000a030a7220 */ /* 0x040fe20000400000 */
[----:B------:R-:W-:-:S05]  /*0fb0*/  FMUL R11, R3, R22 ;  /* 0x00000016030b7220 */ /* 0x000fca0000400000 */
[----:B------:R0:W-:Y:S01]  /*0fc0*/  STG.E.128 desc[UR6][R16.64], R8 ;  /* 0x0000000810007986 */ /* 0x0001e2000c101d06 */
[----:B------:R-:W-:Y:S05]  /*0fd0*/  @P1 BRA `(.L_x_14) ;  /* 0xfffffffc00b81947 */ /* 0x000fea000383ffff */
.L_x_13:
[----:B------:R-:W-:Y:S05]  /*0fe0*/  BSYNC.RECONVERGENT B1 ;  /* 0x0000000000017941 */ /* 0x000fea0003800200 */
.L_x_12:
[----:B------:R-:W-:Y:S05]  /*0ff0*/  @!P0 BRA `(.L_x_11) ;  /* 0x0000000000e88947 */ /* 0x000fea0003800000 */
[C---:B------:R-:W-:Y:S01]  /*1000*/  LEA R13, R4.reuse, R5, 0x1 ;  /* 0x00000005040d7211 */ /* 0x040fe200078e08ff */
[----:B------:R-:W-:Y:S01]  /*1010*/  IMAD R12, R4, 0x3, R5 ;  /* 0x00000003040c7824 */ /* 0x000fe200078e0205 */
[----:B------:R-:W-:-:S07]  /*1020*/  IADD3 R7, PT, PT, R5, R4, RZ ;  /* 0x0000000405077210 */ /* 0x000fce0007ffe0ff */
.L_x_15:
[----:B------:R-:W-:-:S05]  /*1030*/  IMAD.WIDE.U32 R18, R5, 0x10, R24 ;  /* 0x0000001005127825 */ /* 0x000fca00078e0018 */
[----:B01----:R-:W2:Y:S01]  /*1040*/  LDG.E.128 R8, desc[UR6][R18.64] ;  /* 0x0000000612087981 */ /* 0x003ea2000c1e1d00 */
[----:B------:R-:W-:-:S04]  /*1050*/  IMAD.WIDE.U32 R20, R5, 0x10, R14 ;  /* 0x0000001005147825 */ /* 0x000fc800078e000e */
[--C-:B--2---:R-:W-:Y:S01]  /*1060*/  FADD R8, R8, -R2.reuse ;  /* 0x8000000208087221 */ /* 0x104fe20000000000 */
[--C-:B------:R-:W-:Y:S01]  /*1070*/  FADD R16, R9, -R2.reuse ;  /* 0x8000000209107221 */ /* 0x100fe20000000000 */
[--C-:B------:R-:W-:Y:S01]  /*1080*/  FADD R10, R10, -R2.reuse ;  /* 0x800000020a0a7221 */ /* 0x100fe20000000000 */
[----:B------:R-:W-:Y:S01]  /*1090*/  FADD R22, R11, -R2 ;  /* 0x800000020b167221 */ /* 0x000fe20000000000 */
[C---:B------:R-:W-:Y:S01]  /*10a0*/  FMUL R8, R3.reuse, R8 ;  /* 0x0000000803087220 */ /* 0x040fe20000400000 */
[C---:B------:R-:W-:Y:S01]  /*10b0*/  FMUL R9, R3.reuse, R16 ;  /* 0x0000001003097220 */ /* 0x040fe20000400000 */
[C---:B------:R-:W-:Y:S01]  /*10c0*/  FMUL R10, R3.reuse, R10 ;  /* 0x0000000a030a7220 */ /* 0x040fe20000400000 */
[----:B------:R-:W-:Y:S01]  /*10d0*/  FMUL R11, R3, R22 ;  /* 0x00000016030b7220 */ /* 0x000fe20000400000 */
[----:B------:R-:W-:-:S04]  /*10e0*/  IMAD.WIDE.U32 R16, R7, 0x10, R24 ;  /* 0x0000001007107825 */ /* 0x000fc800078e0018 */
[----:B------:R0:W-:Y:S04]  /*10f0*/  STG.E.128 desc[UR6][R20.64], R8 ;  /* 0x0000000814007986 */ /* 0x0001e8000c101d06 */
[----:B0-----:R0:W2:Y:S01]  /*1100*/  LDG.E.128 R8, desc[UR6][R16.64] ;  /* 0x0000000610087981 */ /* 0x0010a2000c1e1d00 */
[----:B------:R-:W-:-:S04]  /*1110*/  IMAD.WIDE.U32 R18, R7, 0x10, R14 ;  /* 0x0000001007127825 */ /* 0x000fc800078e000e */
[----:B0-----:R-:W-:-:S04]  /*1120*/  IMAD.WIDE.U32 R16, R13, 0x10, R24 ;  /* 0x000000100d107825 */ /* 0x001fc800078e0018 */
        /* <DEDUP_REMOVED lines=21> */
[----:B0-----:R-:W2:Y:S01]  /*1280*/  LDG.E.128 R8, desc[UR6][R16.64] ;  /* 0x0000000610087981 */ /* 0x001ea2000c1e1d00 */
[----:B------:R-:W-:Y:S01]  /*1290*/  IMAD.WIDE.U32 R20, R12, 0x10, R14 ;  /* 0x000000100c147825 */ /* 0x000fe200078e000e */
[C-C-:B------:R-:W-:Y:S02]  /*12a0*/  IADD3 R5, PT, PT, R4.reuse, R5, R4.reuse ;  /* 0x0000000504057210 */ /* 0x140fe40007ffe004 */
[C---:B------:R-:W-:Y:S01]  /*12b0*/  LEA R12, R4.reuse, R12, 0x2 ;  /* 0x0000000c040c7211 */ /* 0x040fe200078e10ff */
[C---:B------:R-:W-:Y:S01]  /*12c0*/  IMAD R13, R4.reuse, 0x4, R13 ;  /* 0x00000004040d7824 */ /* 0x040fe200078e020d */
[----:B------:R-:W-:-:S02]  /*12d0*/  IADD3 R5, PT, PT, R4, R5, R4 ;  /* 0x0000000504057210 */ /* 0x000fc40007ffe004 */
[----:B------:R-:W-:Y:S02]  /*12e0*/  LEA R7, R4, R7, 0x2 ;  /* 0x0000000704077211 */ /* 0x000fe400078e10ff */
[----:B------:R-:W-:Y:S01]  /*12f0*/  ISETP.GE.AND P0, PT, R5, R6, PT ;  /* 0x000000060500720c */ /* 0x000fe20003f06270 */
        /* <DEDUP_REMOVED lines=9> */
[----:B------:R-:W-:Y:S05]  /*1390*/  @!P0 BRA `(.L_x_15) ;  /* 0xfffffffc00248947 */ /* 0x000fea000383ffff */
.L_x_11:
[----:B------:R-:W-:Y:S05]  /*13a0*/  BSYNC.RECONVERGENT B0 ;  /* 0x0000000000007941 */ /* 0x000fea0003800200 */
.L_x_10:
[----:B------:R-:W2:Y:S01]  /*13b0*/  LDCU UR5, c[0x0][0x394] ;  /* 0x00007280ff0577ac */ /* 0x000ea20008000800 */
[----:B------:R-:W-:-:S04]  /*13c0*/  LEA R0, R6, R0, 0x2 ;  /* 0x0000000006007211 */ /* 0x000fc800078e10ff */
[----:B--2---:R-:W-:-:S13]  /*13d0*/  ISETP.GE.AND P0, PT, R0, UR5, PT ;  /* 0x0000000500007c0c */ /* 0x004fda000bf06270 */
[----:B------:R-:W-:Y:S05]  /*13e0*/  @P0 EXIT ;  /* 0x000000000000094d */ /* 0x000fea0003800000 */
[----:B------:R-:W2:Y:S02]  /*13f0*/  LDCU UR4, c[0x0][0x360] ;  /* 0x00006c00ff0477ac */ /* 0x000ea40008000800 */
.L_x_16:
[----:B------:R-:W-:-:S06]  /*1400*/  IMAD.WIDE R4, R0, 0x4, R24 ;  /* 0x0000000400047825 */ /* 0x000fcc00078e0218 */
[----:B------:R-:W0:Y:S01]  /*1410*/  LDG.E R5, desc[UR6][R4.64] ;  /* 0x0000000604057981 */ /* 0x000e22000c1e1900 */
[C---:B---3--:R-:W-:Y:S01]  /*1420*/  IMAD.WIDE R6, R0.reuse, 0x4, R14 ;  /* 0x0000000400067825 */ /* 0x048fe200078e020e */
[----:B--2---:R-:W-:-:S04]  /*1430*/  IADD3 R0, PT, PT, R0, UR4, RZ ;  /* 0x0000000400007c10 */ /* 0x004fc8000fffe0ff */
[----:B------:R-:W-:Y:S01]  /*1440*/  ISETP.GE.AND P0, PT, R0, UR5, PT ;  /* 0x0000000500007c0c */ /* 0x000fe2000bf06270 */
[----:B01----:R-:W-:-:S04]  /*1450*/  FADD R8, R5, -R2 ;  /* 0x8000000205087221 */ /* 0x003fc80000000000 */
[----:B------:R-:W-:-:S05]  /*1460*/  FMUL R9, R3, R8 ;  /* 0x0000000803097220 */ /* 0x000fca0000400000 */
[----:B------:R3:W-:Y:S03]  /*1470*/  STG.E desc[UR6][R6.64], R9 ;  /* 0x0000000906007986 */ /* 0x0007e6000c101906 */
[----:B------:R-:W-:Y:S05]  /*1480*/  @!P0 BRA `(.L_x_16) ;  /* 0xfffffffc00dc8947 */ /* 0x000fea000383ffff */
[----:B------:R-:W-:Y:S05]  /*1490*/  EXIT ;  /* 0x000000000000794d */ /* 0x000fea0003800000 */
        .weak           $__internal_0_$__cuda_sm3x_div_rn_noftz_f32_slowpath
        .type           $__internal_0_$__cuda_sm3x_div_rn_noftz_f32_slowpath,@function
        .size           $__internal_0_$__cuda_sm3x_div_rn_noftz_f32_slowpath,(.L_x_29 - $__internal_0_$__cuda_sm3x_div_rn_noftz_f32_slowpath)
$__internal_0_$__cuda_sm3x_div_rn_noftz_f32_slowpath:
[----:B------:R-:W-:Y:S01]  /*14a0*/  SHF.R.U32.HI R10, RZ, 0x17, R5 ;  /* 0x00000017ff0a7819 */ /* 0x000fe20000011605 */
[----:B------:R-:W-:Y:S01]  /*14b0*/  BSSY.RECONVERGENT B1, `(.L_x_17) ;  /* 0x0000063000017945 */ /* 0x000fe20003800200 */
[----:B------:R-:W-:Y:S02]  /*14c0*/  SHF.R.U32.HI R9, RZ, 0x17, R4 ;  /* 0x00000017ff097819 */ /* 0x000fe40000011604 */
[----:B------:R-:W-:Y:S02]  /*14d0*/  LOP3.LUT R10, R10, 0xff, RZ, 0xc0, !PT ;  /* 0x000000ff0a0a7812 */ /* 0x000fe400078ec0ff */
[----:B------:R-:W-:Y:S02]  /*14e0*/  LOP3.LUT R13, R9, 0xff, RZ, 0xc0, !PT ;  /* 0x000000ff090d7812 */ /* 0x000fe400078ec0ff */
[----:B------:R-:W-:Y:S02]  /*14f0*/  IADD3 R16, PT, PT, R10, -0x1, RZ ;  /* 0xffffffff0a107810 */ /* 0x000fe40007ffe0ff */
[----:B------:R-:W-:-:S02]  /*1500*/  IADD3 R12, PT, PT, R13, -0x1, RZ ;  /* 0xffffffff0d0c7810 */ /* 0x000fc40007ffe0ff */
[----:B------:R-:W-:Y:S02]  /*1510*/  ISETP.GT.U32.AND P0, PT, R16, 0xfd, PT ;  /* 0x000000fd1000780c */ /* 0x000fe40003f04070 */
[----:B------:R-:W-:Y:S02]  /*1520*/  MOV R11, R5 ;  /* 0x00000005000b7202 */ /* 0x000fe40000000f00 */
[----:B------:R-:W-:-:S13]  /*1530*/  ISETP.GT.U32.OR P0, PT, R12, 0xfd, P0 ;  /* 0x000000fd0c00780c */ /* 0x000fda0000704470 */
[----:B------:R-:W-:Y:S01]  /*1540*/  @!P0 MOV R9, RZ ;  /* 0x000000ff00098202 */ /* 0x000fe20000000f00 */
[----:B------:R-:W-:Y:S06]  /*1550*/  @!P0 BRA `(.L_x_18) ;  /* 0x00000000005c8947 */ /* 0x000fec0003800000 */
[----:B------:R-:W-:Y:S02]  /*1560*/  FSETP.GTU.FTZ.AND P0, PT, |R4|, +INF , PT ;  /* 0x7f8000000400780b */ /* 0x000fe40003f1c200 */
[----:B------:R-:W-:-:S04]  /*1570*/  FSETP.GTU.FTZ.AND P1, PT, |R5|, +INF , PT ;  /* 0x7f8000000500780b */ /* 0x000fc80003f3c200 */
[----:B------:R-:W-:-:S13]  /*1580*/  PLOP3.LUT P0, PT, P0, P1, PT, 0xf8, 0x8f ;  /* 0x00000000008f781c */ /* 0x000fda0000703f70 */
[----:B------:R-:W-:Y:S05]  /*1590*/  @P0 BRA `(.L_x_19) ;  /* 0x00000004004c0947 */ /* 0x000fea0003800000 */
[----:B------:R-:W-:-:S13]  /*15a0*/  LOP3.LUT P0, RZ, R11, 0x7fffffff, R4, 0xc8, !PT ;  /* 0x7fffffff0bff7812 */ /* 0x000fda000780c804 */
[----:B------:R-:W-:Y:S05]  /*15b0*/  @!P0 BRA `(.L_x_20) ;  /* 0x00000004003c8947 */ /* 0x000fea0003800000 */
[C---:B------:R-:W-:Y:S02]  /*15c0*/  FSETP.NEU.FTZ.AND P3, PT, |R4|.reuse, +INF , PT ;  /* 0x7f8000000400780b */ /* 0x040fe40003f7d200 */
[----:B------:R-:W-:Y:S02]  /*15d0*/  FSETP.NEU.FTZ.AND P1, PT, |R5|, +INF , PT ;  /* 0x7f8000000500780b */ /* 0x000fe40003f3d200 */
[----:B------:R-:W-:-:S11]  /*15e0*/  FSETP.NEU.FTZ.AND P0, PT, |R4|, +INF , PT ;  /* 0x7f8000000400780b */ /* 0x000fd60003f1d200 */
[----:B------:R-:W-:Y:S05]  /*15f0*/  @!P1 BRA !P3, `(.L_x_20) ;  /* 0x00000004002c9947 */ /* 0x000fea0005800000 */
[----:B------:R-:W-:-:S04]  /*1600*/  LOP3.LUT P3, RZ, R4, 0x7fffffff, RZ, 0xc0, !PT ;  /* 0x7fffffff04ff7812 */ /* 0x000fc8000786c0ff */
[----:B------:R-:W-:-:S13]  /*1610*/  PLOP3.LUT P1, PT, P1, P3, PT, 0x2f, 0xf2 ;  /* 0x0000000000f2781c */ /* 0x000fda0000f26577 */
[----:B------:R-:W-:Y:S05]  /*1620*/  @P1 BRA `(.L_x_21) ;  /* 0x0000000400181947 */ /* 0x000fea0003800000 */
[----:B------:R-:W-:-:S04]  /*1630*/  LOP3.LUT P1, RZ, R11, 0x7fffffff, RZ, 0xc0, !PT ;  /* 0x7fffffff0bff7812 */ /* 0x000fc8000782c0ff */
[----:B------:R-:W-:-:S13]  /*1640*/  PLOP3.LUT P0, PT, P0, P1, PT, 0x2f, 0xf2 ;  /* 0x0000000000f2781c */ /* 0x000fda0000702577 */
[----:B------:R-:W-:Y:S05]  /*1650*/  @P0 BRA `(.L_x_22) ;  /* 0x0000000400000947 */ /* 0x000fea0003800000 */
[----:B------:R-:W-:Y:S02]  /*1660*/  ISETP.GE.AND P0, PT, R12, RZ, PT ;  /* 0x000000ff0c00720c */ /* 0x000fe40003f06270 */
[----:B------:R-:W-:-:S11]  /*1670*/  ISETP.GE.AND P1, PT, R16, RZ, PT ;  /* 0x000000ff1000720c */ /* 0x000fd60003f26270 */
[----:B------:R-:W-:Y:S01]  /*1680*/  @P0 MOV R9, RZ ;  /* 0x000000ff00090202 */ /* 0x000fe20000000f00 */
[----:B------:R-:W-:Y:S01]  /*1690*/  @!P0 FFMA R4, R4, 1.84467440737095516160e+19, RZ ;  /* 0x5f80000004048823 */ /* 0x000fe200000000ff */
[----:B------:R-:W-:Y:S01]  /*16a0*/  @!P0 MOV R9, 0xffffffc0 ;  /* 0xffffffc000098802 */ /* 0x000fe20000000f00 */
[----:B------:R-:W-:-:S04]  /*16b0*/  @!P1 FFMA R11, R5, 1.84467440737095516160e+19, RZ ;  /* 0x5f800000050b9823 */ /* 0x000fc800000000ff */
[----:B------:R-:W-:-:S07]  /*16c0*/  @!P1 VIADD R9, R9, 0x40 ;  /* 0x0000004009099836 */ /* 0x000fce0000000000 */
.L_x_18:
[----:B------:R-:W-:Y:S01]  /*16d0*/  LEA R12, R10, 0xc0800000, 0x17 ;  /* 0xc08000000a0c7811 */ /* 0x000fe200078eb8ff */
[----:B------:R-:W-:Y:S01]  /*16e0*/  BSSY.RECONVERGENT B2, `(.L_x_23) ;  /* 0x0000036000027945 */ /* 0x000fe20003800200 */
[----:B------:R-:W-:Y:S02]  /*16f0*/  IADD3 R13, PT, PT, R13, -0x7f, RZ ;  /* 0xffffff810d0d7810 */ /* 0x000fe40007ffe0ff */
[----:B------:R-:W-:-:S03]  /*1700*/  IADD3 R12, PT, PT, -R12, R11, RZ ;  /* 0x0000000b0c0c7210 */ /* 0x000fc60007ffe1ff */
[C---:B------:R-:W-:Y:S01]  /*1710*/  IMAD R4, R13.reuse, -0x800000, R4 ;  /* 0xff8000000d047824 */ /* 0x040fe200078e0204 */
[----:B------:R0:W1:Y:S01]  /*1720*/  MUFU.RCP R11, R12 ;  /* 0x0000000c000b7308 */ /* 0x0000620000001000 */
[----:B------:R-:W-:Y:S01]  /*1730*/  FADD.FTZ R17, -R12, -RZ ;  /* 0x800000ff0c117221 */ /* 0x000fe20000010100 */
[----:B0-----:R-:W-:-:S04]  /*1740*/  IADD3 R12, PT, PT, R13, 0x7f, -R10 ;  /* 0x0000007f0d0c7810 */ /* 0x001fc80007ffe80a */
[----:B------:R-:W-:Y:S01]  /*1750*/  IADD3 R9, PT, PT, R12, R9, RZ ;  /* 0x000000090c097210 */ /* 0x000fe20007ffe0ff */
[----:B-1----:R-:W-:-:S04]  /*1760*/  FFMA R16, R11, R17, 1 ;  /* 0x3f8000000b107423 */ /* 0x002fc80000000011 */
[----:B------:R-:W-:-:S04]  /*1770*/  FFMA R11, R11, R16, R11 ;  /* 0x000000100b0b7223 */ /* 0x000fc8000000000b */
[----:B------:R-:W-:-:S04]  /*1780*/  FFMA R16, R4, R11, RZ ;  /* 0x0000000b04107223 */ /* 0x000fc800000000ff */
[----:B------:R-:W-:-:S04]  /*1790*/  FFMA R18, R17, R16, R4 ;  /* 0x0000001011127223 */ /* 0x000fc80000000004 */
[----:B------:R-:W-:-:S04]  /*17a0*/  FFMA R18, R11, R18, R16 ;  /* 0x000000120b127223 */ /* 0x000fc80000000010 */
[----:B------:R-:W-:-:S04]  /*17b0*/  FFMA R17, R17, R18, R4 ;  /* 0x0000001211117223 */ /* 0x000fc80000000004 */
[----:B------:R-:W-:-:S05]  /*17c0*/  FFMA R4, R11, R17, R18 ;  /* 0x000000110b047223 */ /* 0x000fca0000000012 */
[----:B------:R-:W-:-:S04]  /*17d0*/  SHF.R.U32.HI R10, RZ, 0x17, R4 ;  /* 0x00000017ff0a7819 */ /* 0x000fc80000011604 */
[----:B------:R-:W-:-:S04]  /*17e0*/  LOP3.LUT R10, R10, 0xff, RZ, 0xc0, !PT ;  /* 0x000000ff0a0a7812 */ /* 0x000fc800078ec0ff */
[----:B------:R-:W-:-:S04]  /*17f0*/  IADD3 R13, PT, PT, R10, R9, RZ ;  /* 0x000000090a0d7210 */ /* 0x000fc80007ffe0ff */
[----:B------:R-:W-:-:S04]  /*1800*/  IADD3 R10, PT, PT, R13, -0x1, RZ ;  /* 0xffffffff0d0a7810 */ /* 0x000fc80007ffe0ff */
[----:B------:R-:W-:-:S13]  /*1810*/  ISETP.GE.U32.AND P0, PT, R10, 0xfe, PT ;  /* 0x000000fe0a00780c */ /* 0x000fda0003f06070 */
[----:B------:R-:W-:Y:S05]  /*1820*/  @!P0 BRA `(.L_x_24) ;  /* 0x0000000000808947 */ /* 0x000fea0003800000 */
[----:B------:R-:W-:-:S13]  /*1830*/  ISETP.GT.AND P0, PT, R13, 0xfe, PT ;  /* 0x000000fe0d00780c */ /* 0x000fda0003f04270 */
[----:B------:R-:W-:Y:S05]  /*1840*/  @P0 BRA `(.L_x_25) ;  /* 0x00000000006c0947 */ /* 0x000fea0003800000 */
[----:B------:R-:W-:-:S13]  /*1850*/  ISETP.GE.AND P0, PT, R13, 0x1, PT ;  /* 0x000000010d00780c */ /* 0x000fda0003f06270 */
[----:B------:R-:W-:Y:S05]  /*1860*/  @P0 BRA `(.L_x_26) ;  /* 0x0000000000740947 */ /* 0x000fea0003800000 */
[----:B------:R-:W-:Y:S02]  /*1870*/  ISETP.GE.AND P0, PT, R13, -0x18, PT ;  /* 0xffffffe80d00780c */ /* 0x000fe40003f06270 */
[----:B------:R-:W-:-:S11]  /*1880*/  LOP3.LUT R4, R4, 0x80000000, RZ, 0xc0, !PT ;  /* 0x8000000004047812 */ /* 0x000fd600078ec0ff */
[----:B------:R-:W-:Y:S05]  /*1890*/  @!P0 BRA `(.L_x_26) ;  /* 0x0000000000688947 */ /* 0x000fea0003800000 */
[CCC-:B------:R-:W-:Y:S01]  /*18a0*/  FFMA.RZ R9, R11.reuse, R17.reuse, R18.reuse ;  /* 0x000000110b097223 */ /* 0x1c0fe2000000c012 */
[-CC-:B------:R-:W-:Y:S01]  /*18b0*/  FFMA.RM R10, R11, R17.reuse, R18.reuse ;  /* 0x000000110b0a7223 */ /* 0x180fe20000004012 */
[C---:B------:R-:W-:Y:S02]  /*18c0*/  ISETP.NE.AND P3, PT, R13.reuse, RZ, PT ;  /* 0x000000ff0d00720c */ /* 0x040fe40003f65270 */
[----:B------:R-:W-:Y:S02]  /*18d0*/  ISETP.NE.AND P1, PT, R13, RZ, PT ;  /* 0x000000ff0d00720c */ /* 0x000fe40003f25270 */
[----:B------:R-:W-:Y:S01]  /*18e0*/  LOP3.LUT R12, R9, 0x7fffff, RZ, 0xc0, !PT ;  /* 0x007fffff090c7812 */ /* 0x000fe200078ec0ff */
[----:B------:R-:W-:Y:S01]  /*18f0*/  FFMA.RP R9, R11, R17, R18 ;  /* 0x000000110b097223 */ /* 0x000fe20000008012 */
[----:B------:R-:W-:Y:S02]  /*1900*/  IADD3 R11, PT, PT, R13, 0x20, RZ ;  /* 0x000000200d0b7810 */ /* 0x000fe40007ffe0ff */
[----:B------:R-:W-:-:S02]  /*1910*/  LOP3.LUT R12, R12, 0x800000, RZ, 0xfc, !PT ;  /* 0x008000000c0c7812 */ /* 0x000fc400078efcff */
[----:B------:R-:W-:Y:S02]  /*1920*/  IADD3 R13, PT, PT, -R13, RZ, RZ ;  /* 0x000000ff0d0d7210 */ /* 0x000fe40007ffe1ff */
[----:B------:R-:W-:Y:S02]  /*1930*/  SHF.L.U32 R11, R12, R11, RZ ;  /* 0x0000000b0c0b7219 */ /* 0x000fe400000006ff */
[----:B------:R-:W-:Y:S02]  /*1940*/  FSETP.NEU.FTZ.AND P0, PT, R9, R10, PT ;  /* 0x0000000a0900720b */ /* 0x000fe40003f1d000 */
[----:B------:R-:W-:Y:S02]  /*1950*/  SEL R9, R13, RZ, P3 ;  /* 0x000000ff0d097207 */ /* 0x000fe40001800000 */
[----:B------:R-:W-:Y:S02]  /*1960*/  ISETP.NE.AND P1, PT, R11, RZ, P1 ;  /* 0x000000ff0b00720c */ /* 0x000fe40000f25270 */
[----:B------:R-:W-:-:S02]  /*1970*/  SHF.R.U32.HI R9, RZ, R9, R12 ;  /* 0x00000009ff097219 */ /* 0x000fc4000001160c */
[----:B------:R-:W-:Y:S02]  /*1980*/  PLOP3.LUT P0, PT, P0, P1, PT, 0xf8, 0x8f ;  /* 0x00000000008f781c */ /* 0x000fe40000703f70 */
[----:B------:R-:W-:Y:S02]  /*1990*/  SHF.R.U32.HI R11, RZ, 0x1, R9 ;  /* 0x00000001ff0b7819 */ /* 0x000fe40000011609 */
[----:B------:R-:W-:-:S04]  /*19a0*/  SEL R10, RZ, 0x1, !P0 ;  /* 0x00000001ff0a7807 */ /* 0x000fc80004000000 */
[----:B------:R-:W-:-:S04]  /*19b0*/  LOP3.LUT R10, R10, 0x1, R11, 0xf8, !PT ;  /* 0x000000010a0a7812 */ /* 0x000fc800078ef80b */
[----:B------:R-:W-:-:S04]  /*19c0*/  LOP3.LUT R10, R10, R9, RZ, 0xc0, !PT ;  /* 0x000000090a0a7212 */ /* 0x000fc800078ec0ff */
[----:B------:R-:W-:-:S04]  /*19d0*/  IADD3 R11, PT, PT, R11, R10, RZ ;  /* 0x0000000a0b0b7210 */ /* 0x000fc80007ffe0ff */
[----:B------:R-:W-:Y:S01]  /*19e0*/  LOP3.LUT R4, R11, R4, RZ, 0xfc, !PT ;  /* 0x000000040b047212 */ /* 0x000fe200078efcff */
[----:B------:R-:W-:Y:S06]  /*19f0*/  BRA `(.L_x_26) ;  /* 0x0000000000107947 */ /* 0x000fec0003800000 */
.L_x_25:
[----:B------:R-:W-:-:S04]  /*1a00*/  LOP3.LUT R4, R4, 0x80000000, RZ, 0xc0, !PT ;  /* 0x8000000004047812 */ /* 0x000fc800078ec0ff */
[----:B------:R-:W-:Y:S01]  /*1a10*/  LOP3.LUT R4, R4, 0x7f800000, RZ, 0xfc, !PT ;  /* 0x7f80000004047812 */ /* 0x000fe200078efcff */
[----:B------:R-:W-:Y:S06]  /*1a20*/  BRA `(.L_x_26) ;  /* 0x0000000000047947 */ /* 0x000fec0003800000 */
.L_x_24:
[----:B------:R-:W-:-:S07]  /*1a30*/  LEA R4, R9, R4, 0x17 ;  /* 0x0000000409047211 */ /* 0x000fce00078eb8ff */
.L_x_26:
[----:B------:R-:W-:Y:S05]  /*1a40*/  BSYNC.RECONVERGENT B2 ;  /* 0x0000000000027941 */ /* 0x000fea0003800200 */
.L_x_23:
[----:B------:R-:W-:Y:S05]  /*1a50*/  BRA `(.L_x_27) ;  /* 0x0000000000207947 */ /* 0x000fea0003800000 */
.L_x_22:
[----:B------:R-:W-:-:S04]  /*1a60*/  LOP3.LUT R4, R11, 0x80000000, R4, 0x48, !PT ;  /* 0x800000000b047812 */ /* 0x000fc800078e4804 */
[----:B------:R-:W-:Y:S01]  /*1a70*/  LOP3.LUT R4, R4, 0x7f800000, RZ, 0xfc, !PT ;  /* 0x7f80000004047812 */ /* 0x000fe200078efcff */
[----:B------:R-:W-:Y:S06]  /*1a80*/  BRA `(.L_x_27) ;  /* 0x0000000000147947 */ /* 0x000fec0003800000 */
.L_x_21:
[----:B------:R-:W-:Y:S01]  /*1a90*/  LOP3.LUT R4, R11, 0x80000000, R4, 0x48, !PT ;  /* 0x800000000b047812 */ /* 0x000fe200078e4804 */
[----:B------:R-:W-:Y:S06]  /*1aa0*/  BRA `(.L_x_27) ;  /* 0x00000000000c7947 */ /* 0x000fec0003800000 */
.L_x_20:
[----:B------:R-:W0:Y:S01]  /*1ab0*/  MUFU.RSQ R4, -QNAN ;  /* 0xffc0000000047908 */ /* 0x000e220000001400 */
[----:B------:R-:W-:Y:S05]  /*1ac0*/  BRA `(.L_x_27) ;  /* 0x0000000000047947 */ /* 0x000fea0003800000 */
.L_x_19:
[----:B------:R-:W-:-:S07]  /*1ad0*/  FADD.FTZ R4, R4, R5 ;  /* 0x0000000504047221 */ /* 0x000fce0000010000 */
.L_x_27:
[----:B------:R-:W-:Y:S05]  /*1ae0*/  BSYNC.RECONVERGENT B1 ;  /* 0x0000000000017941 */ /* 0x000fea0003800200 */
.L_x_17:
[----:B------:R-:W-:-:S04]  /*1af0*/  HFMA2 R9, -RZ, RZ, 0, 0 ;  /* 0x00000000ff097431 */ /* 0x000fc800000001ff */
[----:B0-----:R-:W-:Y:S05]  /*1b00*/  RET.REL.NODEC R8 `(_Z20vectorized_layernormPfS_ii) ;  /* 0xffffffe4083c7950 */ /* 0x001fea0003c3ffff */
.L_x_28:
[----:B------:R-:W-:-:S00]  /*1b10*/  BRA `(.L_x_28) ;  /* 0xfffffffc00fc7947 */ /* 0x000fc0000383ffff */
[----:B------:R-:W-:-:S00]  /*1b20*/  NOP ;  /* 0x0000000000007918 */ /* 0x000fc00000000000 */
        /* <DEDUP_REMOVED lines=13> */
.L_x_29:


//--------------------- .nv.shared.reserved.0     --------------------------
	.section	.nv.shared.reserved.0,"aw",@nobits
	.weak		__nv_reservedSMEM_offset_0_alias
	.size		__nv_reservedSMEM_offset_0_alias, 0, 64
	.other		__nv_reservedSMEM_offset_0_alias,@"STO_CUDA_RESERVED_SHARED STV_DEFAULT"
__nv_reservedSMEM_offset_0_alias:
	.zero		0
	.zero		64


//--------------------- .nv.constant0._Z20vectorized_layernormPfS_ii --------------------------
	.section	.nv.constant0._Z20vectorized_layernormPfS_ii,"a",@progbits
	.sectionflags	@""
	.align	4
.nv.constant0._Z20vectorized_layernormPfS_ii:
	.zero		920


//--------------------- SYMBOLS --------------------------

	.type		.nv.reservedSmem.offset0,@object
	.size		.nv.reservedSmem.offset0,0x4
